//
// Generated by NVIDIA NVVM Compiler
//
// Compiler Build ID: CL-36424714
// Cuda compilation tools, release 13.0, V13.0.88
// Based on NVVM 20.0.0
//

.version 9.0
.target sm_100
.address_size 64

	// .globl	_Z13jacobi_serialiPPPdS1_S1_i

.visible .entry _Z13jacobi_serialiPPPdS1_S1_i(
	.param .u32 _Z13jacobi_serialiPPPdS1_S1_i_param_0,
	.param .u64 .ptr .align 1 _Z13jacobi_serialiPPPdS1_S1_i_param_1,
	.param .u64 .ptr .align 1 _Z13jacobi_serialiPPPdS1_S1_i_param_2,
	.param .u64 .ptr .align 1 _Z13jacobi_serialiPPPdS1_S1_i_param_3,
	.param .u32 _Z13jacobi_serialiPPPdS1_S1_i_param_4
)
{
	.reg .pred 	%p<22>;
	.reg .b32 	%r<71>;
	.reg .b64 	%rd<353>;
	.reg .b64 	%fd<62>;

	ld.param.u32 	%r39, [_Z13jacobi_serialiPPPdS1_S1_i_param_0];
	ld.param.u64 	%rd12, [_Z13jacobi_serialiPPPdS1_S1_i_param_1];
	ld.param.u64 	%rd13, [_Z13jacobi_serialiPPPdS1_S1_i_param_2];
	ld.param.u32 	%r40, [_Z13jacobi_serialiPPPdS1_S1_i_param_4];
	cvta.to.global.u64 	%rd1, %rd12;
	cvta.to.global.u64 	%rd2, %rd13;
	add.s32 	%r1, %r39, -1;
	setp.lt.s32 	%p1, %r39, 3;
	add.s32 	%r41, %r39, -2;
	mul.lo.s32 	%r42, %r41, %r41;
	cvt.rn.f64.u32 	%fd2, %r42;
	rcp.rn.f64 	%fd1, %fd2;
	@%p1 bra 	$L__BB0_27;
	max.s32 	%r2, %r40, 1;
	and.b32  	%r3, %r39, 7;
	add.s32 	%r4, %r3, -1;
	and.b32  	%r5, %r39, 3;
	and.b32  	%r6, %r39, 2147483640;
	and.b32  	%r7, %r39, 1;
	and.b32  	%r47, %r39, 2147483646;
	add.s32 	%r8, %r47, -4;
	neg.s32 	%r9, %r6;
	mov.b32 	%r56, 0;
$L__BB0_2:
	mov.b32 	%r57, 0;
$L__BB0_3:
	ld.param.u64 	%rd349, [_Z13jacobi_serialiPPPdS1_S1_i_param_2];
	ld.param.u64 	%rd347, [_Z13jacobi_serialiPPPdS1_S1_i_param_1];
	cvta.to.global.u64 	%rd38, %rd347;
	mul.wide.u32 	%rd39, %r57, 8;
	add.s64 	%rd3, %rd38, %rd39;
	cvta.to.global.u64 	%rd40, %rd349;
	add.s64 	%rd4, %rd40, %rd39;
	mov.b32 	%r58, 0;
$L__BB0_4:
	setp.lt.u32 	%p7, %r39, 8;
	mov.b32 	%r61, 0;
	@%p7 bra 	$L__BB0_7;
	mov.b64 	%rd352, 0;
	mov.u32 	%r59, %r9;
$L__BB0_6:
	.pragma "nounroll";
	ld.global.u64 	%rd42, [%rd3];
	cvta.to.global.u64 	%rd43, %rd42;
	mul.wide.u32 	%rd44, %r58, 8;
	add.s64 	%rd45, %rd43, %rd44;
	ld.global.u64 	%rd46, [%rd45];
	cvta.to.global.u64 	%rd47, %rd46;
	add.s64 	%rd48, %rd47, %rd352;
	ld.global.f64 	%fd5, [%rd48];
	ld.global.u64 	%rd49, [%rd4];
	cvta.to.global.u64 	%rd50, %rd49;
	add.s64 	%rd51, %rd50, %rd44;
	ld.global.u64 	%rd52, [%rd51];
	cvta.to.global.u64 	%rd53, %rd52;
	add.s64 	%rd54, %rd53, %rd352;
	st.global.f64 	[%rd54], %fd5;
	ld.global.u64 	%rd55, [%rd3];
	cvta.to.global.u64 	%rd56, %rd55;
	add.s64 	%rd57, %rd56, %rd44;
	ld.global.u64 	%rd58, [%rd57];
	cvta.to.global.u64 	%rd59, %rd58;
	add.s64 	%rd60, %rd59, %rd352;
	ld.global.f64 	%fd6, [%rd60+8];
	ld.global.u64 	%rd61, [%rd4];
	cvta.to.global.u64 	%rd62, %rd61;
	add.s64 	%rd63, %rd62, %rd44;
	ld.global.u64 	%rd64, [%rd63];
	cvta.to.global.u64 	%rd65, %rd64;
	add.s64 	%rd66, %rd65, %rd352;
	st.global.f64 	[%rd66+8], %fd6;
	ld.global.u64 	%rd67, [%rd3];
	cvta.to.global.u64 	%rd68, %rd67;
	add.s64 	%rd69, %rd68, %rd44;
	ld.global.u64 	%rd70, [%rd69];
	cvta.to.global.u64 	%rd71, %rd70;
	add.s64 	%rd72, %rd71, %rd352;
	ld.global.f64 	%fd7, [%rd72+16];
	ld.global.u64 	%rd73, [%rd4];
	cvta.to.global.u64 	%rd74, %rd73;
	add.s64 	%rd75, %rd74, %rd44;
	ld.global.u64 	%rd76, [%rd75];
	cvta.to.global.u64 	%rd77, %rd76;
	add.s64 	%rd78, %rd77, %rd352;
	st.global.f64 	[%rd78+16], %fd7;
	ld.global.u64 	%rd79, [%rd3];
	cvta.to.global.u64 	%rd80, %rd79;
	add.s64 	%rd81, %rd80, %rd44;
	ld.global.u64 	%rd82, [%rd81];
	cvta.to.global.u64 	%rd83, %rd82;
	add.s64 	%rd84, %rd83, %rd352;
	ld.global.f64 	%fd8, [%rd84+24];
	ld.global.u64 	%rd85, [%rd4];
	cvta.to.global.u64 	%rd86, %rd85;
	add.s64 	%rd87, %rd86, %rd44;
	ld.global.u64 	%rd88, [%rd87];
	cvta.to.global.u64 	%rd89, %rd88;
	add.s64 	%rd90, %rd89, %rd352;
	st.global.f64 	[%rd90+24], %fd8;
	ld.global.u64 	%rd91, [%rd3];
	cvta.to.global.u64 	%rd92, %rd91;
	add.s64 	%rd93, %rd92, %rd44;
	ld.global.u64 	%rd94, [%rd93];
	cvta.to.global.u64 	%rd95, %rd94;
	add.s64 	%rd96, %rd95, %rd352;
	ld.global.f64 	%fd9, [%rd96+32];
	ld.global.u64 	%rd97, [%rd4];
	cvta.to.global.u64 	%rd98, %rd97;
	add.s64 	%rd99, %rd98, %rd44;
	ld.global.u64 	%rd100, [%rd99];
	cvta.to.global.u64 	%rd101, %rd100;
	add.s64 	%rd102, %rd101, %rd352;
	st.global.f64 	[%rd102+32], %fd9;
	ld.global.u64 	%rd103, [%rd3];
	cvta.to.global.u64 	%rd104, %rd103;
	add.s64 	%rd105, %rd104, %rd44;
	ld.global.u64 	%rd106, [%rd105];
	cvta.to.global.u64 	%rd107, %rd106;
	add.s64 	%rd108, %rd107, %rd352;
	ld.global.f64 	%fd10, [%rd108+40];
	ld.global.u64 	%rd109, [%rd4];
	cvta.to.global.u64 	%rd110, %rd109;
	add.s64 	%rd111, %rd110, %rd44;
	ld.global.u64 	%rd112, [%rd111];
	cvta.to.global.u64 	%rd113, %rd112;
	add.s64 	%rd114, %rd113, %rd352;
	st.global.f64 	[%rd114+40], %fd10;
	ld.global.u64 	%rd115, [%rd3];
	cvta.to.global.u64 	%rd116, %rd115;
	add.s64 	%rd117, %rd116, %rd44;
	ld.global.u64 	%rd118, [%rd117];
	cvta.to.global.u64 	%rd119, %rd118;
	add.s64 	%rd120, %rd119, %rd352;
	ld.global.f64 	%fd11, [%rd120+48];
	ld.global.u64 	%rd121, [%rd4];
	cvta.to.global.u64 	%rd122, %rd121;
	add.s64 	%rd123, %rd122, %rd44;
	ld.global.u64 	%rd124, [%rd123];
	cvta.to.global.u64 	%rd125, %rd124;
	add.s64 	%rd126, %rd125, %rd352;
	st.global.f64 	[%rd126+48], %fd11;
	ld.global.u64 	%rd127, [%rd3];
	cvta.to.global.u64 	%rd128, %rd127;
	add.s64 	%rd129, %rd128, %rd44;
	ld.global.u64 	%rd130, [%rd129];
	cvta.to.global.u64 	%rd131, %rd130;
	add.s64 	%rd132, %rd131, %rd352;
	ld.global.f64 	%fd12, [%rd132+56];
	ld.global.u64 	%rd133, [%rd4];
	cvta.to.global.u64 	%rd134, %rd133;
	add.s64 	%rd135, %rd134, %rd44;
	ld.global.u64 	%rd136, [%rd135];
	cvta.to.global.u64 	%rd137, %rd136;
	add.s64 	%rd138, %rd137, %rd352;
	st.global.f64 	[%rd138+56], %fd12;
	add.s32 	%r59, %r59, 8;
	add.s64 	%rd352, %rd352, 64;
	setp.ne.s32 	%p8, %r59, 0;
	mov.u32 	%r61, %r6;
	@%p8 bra 	$L__BB0_6;
$L__BB0_7:
	setp.eq.s32 	%p9, %r3, 0;
	@%p9 bra 	$L__BB0_15;
	setp.lt.u32 	%p10, %r4, 3;
	@%p10 bra 	$L__BB0_10;
	ld.global.u64 	%rd139, [%rd3];
	cvta.to.global.u64 	%rd140, %rd139;
	mul.wide.u32 	%rd141, %r58, 8;
	add.s64 	%rd142, %rd140, %rd141;
	ld.global.u64 	%rd143, [%rd142];
	cvta.to.global.u64 	%rd144, %rd143;
	mul.wide.u32 	%rd145, %r61, 8;
	add.s64 	%rd146, %rd144, %rd145;
	ld.global.f64 	%fd13, [%rd146];
	ld.global.u64 	%rd147, [%rd4];
	cvta.to.global.u64 	%rd148, %rd147;
	add.s64 	%rd149, %rd148, %rd141;
	ld.global.u64 	%rd150, [%rd149];
	cvta.to.global.u64 	%rd151, %rd150;
	add.s64 	%rd152, %rd151, %rd145;
	st.global.f64 	[%rd152], %fd13;
	ld.global.u64 	%rd153, [%rd3];
	cvta.to.global.u64 	%rd154, %rd153;
	add.s64 	%rd155, %rd154, %rd141;
	ld.global.u64 	%rd156, [%rd155];
	cvta.to.global.u64 	%rd157, %rd156;
	add.s64 	%rd158, %rd157, %rd145;
	ld.global.f64 	%fd14, [%rd158+8];
	ld.global.u64 	%rd159, [%rd4];
	cvta.to.global.u64 	%rd160, %rd159;
	add.s64 	%rd161, %rd160, %rd141;
	ld.global.u64 	%rd162, [%rd161];
	cvta.to.global.u64 	%rd163, %rd162;
	add.s64 	%rd164, %rd163, %rd145;
	st.global.f64 	[%rd164+8], %fd14;
	ld.global.u64 	%rd165, [%rd3];
	cvta.to.global.u64 	%rd166, %rd165;
	add.s64 	%rd167, %rd166, %rd141;
	ld.global.u64 	%rd168, [%rd167];
	cvta.to.global.u64 	%rd169, %rd168;
	add.s64 	%rd170, %rd169, %rd145;
	ld.global.f64 	%fd15, [%rd170+16];
	ld.global.u64 	%rd171, [%rd4];
	cvta.to.global.u64 	%rd172, %rd171;
	add.s64 	%rd173, %rd172, %rd141;
	ld.global.u64 	%rd174, [%rd173];
	cvta.to.global.u64 	%rd175, %rd174;
	add.s64 	%rd176, %rd175, %rd145;
	st.global.f64 	[%rd176+16], %fd15;
	ld.global.u64 	%rd177, [%rd3];
	cvta.to.global.u64 	%rd178, %rd177;
	add.s64 	%rd179, %rd178, %rd141;
	ld.global.u64 	%rd180, [%rd179];
	cvta.to.global.u64 	%rd181, %rd180;
	add.s64 	%rd182, %rd181, %rd145;
	ld.global.f64 	%fd16, [%rd182+24];
	ld.global.u64 	%rd183, [%rd4];
	cvta.to.global.u64 	%rd184, %rd183;
	add.s64 	%rd185, %rd184, %rd141;
	ld.global.u64 	%rd186, [%rd185];
	cvta.to.global.u64 	%rd187, %rd186;
	add.s64 	%rd188, %rd187, %rd145;
	st.global.f64 	[%rd188+24], %fd16;
	add.s32 	%r61, %r61, 4;
$L__BB0_10:
	setp.eq.s32 	%p11, %r5, 0;
	@%p11 bra 	$L__BB0_15;
	setp.eq.s32 	%p12, %r5, 1;
	@%p12 bra 	$L__BB0_13;
	ld.global.u64 	%rd189, [%rd3];
	cvta.to.global.u64 	%rd190, %rd189;
	mul.wide.u32 	%rd191, %r58, 8;
	add.s64 	%rd192, %rd190, %rd191;
	ld.global.u64 	%rd193, [%rd192];
	cvta.to.global.u64 	%rd194, %rd193;
	mul.wide.u32 	%rd195, %r61, 8;
	add.s64 	%rd196, %rd194, %rd195;
	ld.global.f64 	%fd17, [%rd196];
	ld.global.u64 	%rd197, [%rd4];
	cvta.to.global.u64 	%rd198, %rd197;
	add.s64 	%rd199, %rd198, %rd191;
	ld.global.u64 	%rd200, [%rd199];
	cvta.to.global.u64 	%rd201, %rd200;
	add.s64 	%rd202, %rd201, %rd195;
	st.global.f64 	[%rd202], %fd17;
	ld.global.u64 	%rd203, [%rd3];
	cvta.to.global.u64 	%rd204, %rd203;
	add.s64 	%rd205, %rd204, %rd191;
	ld.global.u64 	%rd206, [%rd205];
	cvta.to.global.u64 	%rd207, %rd206;
	add.s64 	%rd208, %rd207, %rd195;
	ld.global.f64 	%fd18, [%rd208+8];
	ld.global.u64 	%rd209, [%rd4];
	cvta.to.global.u64 	%rd210, %rd209;
	add.s64 	%rd211, %rd210, %rd191;
	ld.global.u64 	%rd212, [%rd211];
	cvta.to.global.u64 	%rd213, %rd212;
	add.s64 	%rd214, %rd213, %rd195;
	st.global.f64 	[%rd214+8], %fd18;
	add.s32 	%r61, %r61, 2;
$L__BB0_13:
	setp.eq.s32 	%p13, %r7, 0;
	@%p13 bra 	$L__BB0_15;
	ld.global.u64 	%rd215, [%rd3];
	cvta.to.global.u64 	%rd216, %rd215;
	mul.wide.u32 	%rd217, %r58, 8;
	add.s64 	%rd218, %rd216, %rd217;
	ld.global.u64 	%rd219, [%rd218];
	cvta.to.global.u64 	%rd220, %rd219;
	mul.wide.u32 	%rd221, %r61, 8;
	add.s64 	%rd222, %rd220, %rd221;
	ld.global.f64 	%fd19, [%rd222];
	ld.global.u64 	%rd223, [%rd4];
	cvta.to.global.u64 	%rd224, %rd223;
	add.s64 	%rd225, %rd224, %rd217;
	ld.global.u64 	%rd226, [%rd225];
	cvta.to.global.u64 	%rd227, %rd226;
	add.s64 	%rd228, %rd227, %rd221;
	st.global.f64 	[%rd228], %fd19;
$L__BB0_15:
	add.s32 	%r58, %r58, 1;
	setp.ne.s32 	%p14, %r58, %r39;
	@%p14 bra 	$L__BB0_4;
	add.s32 	%r57, %r57, 1;
	setp.ne.s32 	%p15, %r57, %r39;
	@%p15 bra 	$L__BB0_3;
	mov.b32 	%r63, 1;
$L__BB0_18:
	ld.param.u64 	%rd351, [_Z13jacobi_serialiPPPdS1_S1_i_param_3];
	ld.param.u64 	%rd350, [_Z13jacobi_serialiPPPdS1_S1_i_param_2];
	ld.param.u64 	%rd348, [_Z13jacobi_serialiPPPdS1_S1_i_param_1];
	cvta.to.global.u64 	%rd229, %rd350;
	mul.wide.u32 	%rd230, %r63, 8;
	add.s64 	%rd7, %rd229, %rd230;
	add.s32 	%r63, %r63, 1;
	cvta.to.global.u64 	%rd231, %rd351;
	add.s64 	%rd8, %rd231, %rd230;
	cvta.to.global.u64 	%rd232, %rd348;
	add.s64 	%rd9, %rd232, %rd230;
	mov.b32 	%r64, 1;
$L__BB0_19:
	setp.eq.s32 	%p16, %r39, 3;
	add.s32 	%r25, %r64, 1;
	mov.b32 	%r67, 1;
	@%p16 bra 	$L__BB0_22;
	mov.b32 	%r66, 0;
	mov.b32 	%r65, 1;
$L__BB0_21:
	ld.global.u64 	%rd233, [%rd7+-8];
	cvta.to.global.u64 	%rd234, %rd233;
	mul.wide.u32 	%rd235, %r64, 8;
	add.s64 	%rd236, %rd234, %rd235;
	ld.global.u64 	%rd237, [%rd236];
	cvta.to.global.u64 	%rd238, %rd237;
	mul.wide.u32 	%rd239, %r65, 8;
	add.s64 	%rd240, %rd238, %rd239;
	ld.global.f64 	%fd20, [%rd240];
	ld.global.u64 	%rd241, [%rd7+8];
	cvta.to.global.u64 	%rd242, %rd241;
	add.s64 	%rd243, %rd242, %rd235;
	ld.global.u64 	%rd244, [%rd243];
	cvta.to.global.u64 	%rd245, %rd244;
	add.s64 	%rd246, %rd245, %rd239;
	ld.global.f64 	%fd21, [%rd246];
	add.f64 	%fd22, %fd20, %fd21;
	ld.global.u64 	%rd247, [%rd7];
	cvta.to.global.u64 	%rd248, %rd247;
	add.s64 	%rd249, %rd248, %rd235;
	ld.global.u64 	%rd250, [%rd249+-8];
	cvta.to.global.u64 	%rd251, %rd250;
	add.s64 	%rd252, %rd251, %rd239;
	ld.global.f64 	%fd23, [%rd252];
	add.f64 	%fd24, %fd22, %fd23;
	ld.global.u64 	%rd253, [%rd249+8];
	cvta.to.global.u64 	%rd254, %rd253;
	add.s64 	%rd255, %rd254, %rd239;
	ld.global.f64 	%fd25, [%rd255];
	add.f64 	%fd26, %fd24, %fd25;
	ld.global.u64 	%rd256, [%rd249];
	cvta.to.global.u64 	%rd257, %rd256;
	add.s64 	%rd258, %rd257, %rd239;
	ld.global.f64 	%fd27, [%rd258+-8];
	add.f64 	%fd28, %fd26, %fd27;
	ld.global.f64 	%fd29, [%rd258+8];
	add.f64 	%fd30, %fd28, %fd29;
	ld.global.u64 	%rd259, [%rd8];
	cvta.to.global.u64 	%rd260, %rd259;
	add.s64 	%rd261, %rd260, %rd235;
	ld.global.u64 	%rd262, [%rd261];
	cvta.to.global.u64 	%rd263, %rd262;
	add.s64 	%rd264, %rd263, %rd239;
	ld.global.f64 	%fd31, [%rd264];
	fma.rn.f64 	%fd32, %fd1, %fd31, %fd30;
	mul.f64 	%fd33, %fd32, 0d3FC5555555555555;
	ld.global.u64 	%rd265, [%rd9];
	cvta.to.global.u64 	%rd266, %rd265;
	add.s64 	%rd267, %rd266, %rd235;
	ld.global.u64 	%rd268, [%rd267];
	cvta.to.global.u64 	%rd269, %rd268;
	add.s64 	%rd270, %rd269, %rd239;
	st.global.f64 	[%rd270], %fd33;
	ld.global.u64 	%rd271, [%rd7+-8];
	cvta.to.global.u64 	%rd272, %rd271;
	add.s64 	%rd273, %rd272, %rd235;
	ld.global.u64 	%rd274, [%rd273];
	cvta.to.global.u64 	%rd275, %rd274;
	add.s64 	%rd276, %rd275, %rd239;
	ld.global.f64 	%fd34, [%rd276+8];
	ld.global.u64 	%rd277, [%rd7+8];
	cvta.to.global.u64 	%rd278, %rd277;
	add.s64 	%rd279, %rd278, %rd235;
	ld.global.u64 	%rd280, [%rd279];
	cvta.to.global.u64 	%rd281, %rd280;
	add.s64 	%rd282, %rd281, %rd239;
	ld.global.f64 	%fd35, [%rd282+8];
	add.f64 	%fd36, %fd34, %fd35;
	ld.global.u64 	%rd283, [%rd7];
	cvta.to.global.u64 	%rd284, %rd283;
	add.s64 	%rd285, %rd284, %rd235;
	ld.global.u64 	%rd286, [%rd285+-8];
	cvta.to.global.u64 	%rd287, %rd286;
	add.s64 	%rd288, %rd287, %rd239;
	ld.global.f64 	%fd37, [%rd288+8];
	add.f64 	%fd38, %fd36, %fd37;
	ld.global.u64 	%rd289, [%rd285+8];
	cvta.to.global.u64 	%rd290, %rd289;
	add.s64 	%rd291, %rd290, %rd239;
	ld.global.f64 	%fd39, [%rd291+8];
	add.f64 	%fd40, %fd38, %fd39;
	ld.global.u64 	%rd292, [%rd285];
	cvta.to.global.u64 	%rd293, %rd292;
	add.s64 	%rd294, %rd293, %rd239;
	ld.global.f64 	%fd41, [%rd294];
	add.f64 	%fd42, %fd40, %fd41;
	add.s32 	%r67, %r65, 2;
	ld.global.f64 	%fd43, [%rd294+16];
	add.f64 	%fd44, %fd42, %fd43;
	ld.global.u64 	%rd295, [%rd8];
	cvta.to.global.u64 	%rd296, %rd295;
	add.s64 	%rd297, %rd296, %rd235;
	ld.global.u64 	%rd298, [%rd297];
	cvta.to.global.u64 	%rd299, %rd298;
	add.s64 	%rd300, %rd299, %rd239;
	ld.global.f64 	%fd45, [%rd300+8];
	fma.rn.f64 	%fd46, %fd1, %fd45, %fd44;
	mul.f64 	%fd47, %fd46, 0d3FC5555555555555;
	ld.global.u64 	%rd301, [%rd9];
	cvta.to.global.u64 	%rd302, %rd301;
	add.s64 	%rd303, %rd302, %rd235;
	ld.global.u64 	%rd304, [%rd303];
	cvta.to.global.u64 	%rd305, %rd304;
	add.s64 	%rd306, %rd305, %rd239;
	st.global.f64 	[%rd306+8], %fd47;
	add.s32 	%r29, %r65, 1;
	setp.ne.s32 	%p17, %r66, %r8;
	mov.u32 	%r65, %r67;
	mov.u32 	%r66, %r29;
	@%p17 bra 	$L__BB0_21;
$L__BB0_22:
	setp.eq.s32 	%p18, %r7, 0;
	@%p18 bra 	$L__BB0_24;
	ld.global.u64 	%rd307, [%rd7+-8];
	cvta.to.global.u64 	%rd308, %rd307;
	mul.wide.u32 	%rd309, %r64, 8;
	add.s64 	%rd310, %rd308, %rd309;
	ld.global.u64 	%rd311, [%rd310];
	cvta.to.global.u64 	%rd312, %rd311;
	mul.wide.u32 	%rd313, %r67, 8;
	add.s64 	%rd314, %rd312, %rd313;
	ld.global.f64 	%fd48, [%rd314];
	ld.global.u64 	%rd315, [%rd7+8];
	cvta.to.global.u64 	%rd316, %rd315;
	add.s64 	%rd317, %rd316, %rd309;
	ld.global.u64 	%rd318, [%rd317];
	cvta.to.global.u64 	%rd319, %rd318;
	add.s64 	%rd320, %rd319, %rd313;
	ld.global.f64 	%fd49, [%rd320];
	add.f64 	%fd50, %fd48, %fd49;
	ld.global.u64 	%rd321, [%rd7];
	cvta.to.global.u64 	%rd322, %rd321;
	add.s64 	%rd323, %rd322, %rd309;
	ld.global.u64 	%rd324, [%rd323+-8];
	cvta.to.global.u64 	%rd325, %rd324;
	add.s64 	%rd326, %rd325, %rd313;
	ld.global.f64 	%fd51, [%rd326];
	add.f64 	%fd52, %fd50, %fd51;
	ld.global.u64 	%rd327, [%rd323+8];
	cvta.to.global.u64 	%rd328, %rd327;
	add.s64 	%rd329, %rd328, %rd313;
	ld.global.f64 	%fd53, [%rd329];
	add.f64 	%fd54, %fd52, %fd53;
	ld.global.u64 	%rd330, [%rd323];
	cvta.to.global.u64 	%rd331, %rd330;
	mul.wide.s32 	%rd332, %r67, 8;
	add.s64 	%rd333, %rd331, %rd332;
	ld.global.f64 	%fd55, [%rd333+-8];
	add.f64 	%fd56, %fd54, %fd55;
	add.s64 	%rd334, %rd331, %rd313;
	ld.global.f64 	%fd57, [%rd334+8];
	add.f64 	%fd58, %fd56, %fd57;
	ld.global.u64 	%rd335, [%rd8];
	cvta.to.global.u64 	%rd336, %rd335;
	add.s64 	%rd337, %rd336, %rd309;
	ld.global.u64 	%rd338, [%rd337];
	cvta.to.global.u64 	%rd339, %rd338;
	add.s64 	%rd340, %rd339, %rd313;
	ld.global.f64 	%fd59, [%rd340];
	fma.rn.f64 	%fd60, %fd1, %fd59, %fd58;
	mul.f64 	%fd61, %fd60, 0d3FC5555555555555;
	ld.global.u64 	%rd341, [%rd9];
	cvta.to.global.u64 	%rd342, %rd341;
	add.s64 	%rd343, %rd342, %rd309;
	ld.global.u64 	%rd344, [%rd343];
	cvta.to.global.u64 	%rd345, %rd344;
	add.s64 	%rd346, %rd345, %rd313;
	st.global.f64 	[%rd346], %fd61;
$L__BB0_24:
	setp.ne.s32 	%p19, %r25, %r1;
	mov.u32 	%r64, %r25;
	@%p19 bra 	$L__BB0_19;
	setp.ne.s32 	%p20, %r63, %r1;
	@%p20 bra 	$L__BB0_18;
	add.s32 	%r56, %r56, 1;
	setp.eq.s32 	%p21, %r56, %r2;
	@%p21 bra 	$L__BB0_36;
	bra.uni 	$L__BB0_2;
$L__BB0_27:
	setp.lt.s32 	%p2, %r39, 1;
	@%p2 bra 	$L__BB0_36;
	max.s32 	%r32, %r40, 1;
	mov.b32 	%r68, 0;
$L__BB0_29:
	mov.b32 	%r69, 0;
$L__BB0_30:
	mul.wide.u32 	%rd15, %r69, 8;
	add.s64 	%rd10, %rd1, %rd15;
	add.s64 	%rd11, %rd2, %rd15;
	mov.b32 	%r70, 0;
$L__BB0_31:
	setp.eq.s32 	%p3, %r39, 1;
	ld.global.u64 	%rd16, [%rd10];
	cvta.to.global.u64 	%rd17, %rd16;
	mul.wide.u32 	%rd18, %r70, 8;
	add.s64 	%rd19, %rd17, %rd18;
	ld.global.u64 	%rd20, [%rd19];
	cvta.to.global.u64 	%rd21, %rd20;
	ld.global.f64 	%fd3, [%rd21];
	ld.global.u64 	%rd22, [%rd11];
	cvta.to.global.u64 	%rd23, %rd22;
	add.s64 	%rd24, %rd23, %rd18;
	ld.global.u64 	%rd25, [%rd24];
	cvta.to.global.u64 	%rd26, %rd25;
	st.global.f64 	[%rd26], %fd3;
	@%p3 bra 	$L__BB0_33;
	ld.global.u64 	%rd27, [%rd10];
	cvta.to.global.u64 	%rd28, %rd27;
	add.s64 	%rd30, %rd28, %rd18;
	ld.global.u64 	%rd31, [%rd30];
	cvta.to.global.u64 	%rd32, %rd31;
	ld.global.f64 	%fd4, [%rd32+8];
	ld.global.u64 	%rd33, [%rd11];
	cvta.to.global.u64 	%rd34, %rd33;
	add.s64 	%rd35, %rd34, %rd18;
	ld.global.u64 	%rd36, [%rd35];
	cvta.to.global.u64 	%rd37, %rd36;
	st.global.f64 	[%rd37+8], %fd4;
$L__BB0_33:
	add.s32 	%r70, %r70, 1;
	setp.ne.s32 	%p4, %r70, %r39;
	@%p4 bra 	$L__BB0_31;
	add.s32 	%r69, %r69, 1;
	setp.ne.s32 	%p5, %r69, %r39;
	@%p5 bra 	$L__BB0_30;
	add.s32 	%r68, %r68, 1;
	setp.ne.s32 	%p6, %r68, %r32;
	@%p6 bra 	$L__BB0_29;
$L__BB0_36:
	ret;

}


// ===== COMPILED SASS (sm_100) =====

	.target	sm_100

	.elftype	@"ET_EXEC"


//--------------------- .note.nv.tkinfo           --------------------------
	.section	.note.nv.tkinfo,"",@"SHT_NOTE"
	.sectionflags	@"SHF_NOTE_NV_TKINFO"
	.tkinfo
        /*0018*/ 	.word	0x00000002
        /*0030*/ 	.string	""
        /*0030*/ 	.string	"ptxas"
        /*0030*/ 	.string	"Cuda compilation tools, release 13.0, V13.0.88"
        /*0030*/ 	.string	"Build cuda_13.0.r13.0/compiler.36424714_0"
        /*0030*/ 	.string	"-arch sm_100 -m 64 "



//--------------------- .note.nv.cuinfo           --------------------------
	.section	.note.nv.cuinfo,"",@"SHT_NOTE"
	.sectionflags	@"SHF_NOTE_NV_CUINFO"
        /*0018*/ 	.short	0x0002
        /*001a*/ 	.short	0x0064
        /*001c*/ 	.short	0x0082
	.zero		2


//--------------------- .nv.info                  --------------------------
	.section	.nv.info,"",@"SHT_CUDA_INFO"
	.align	4


	//----- nvinfo : EIATTR_REGCOUNT
	.align		4
        /*0000*/ 	.byte	0x04, 0x2f
        /*0002*/ 	.short	(.L_1 - .L_0)
	.align		4
.L_0:
        /*0004*/ 	.word	index@(_Z13jacobi_serialiPPPdS1_S1_i)
        /*0008*/ 	.word	0x00000020


	//----- nvinfo : EIATTR_FRAME_SIZE
	.align		4
.L_1:
        /*000c*/ 	.byte	0x04, 0x11
        /*000e*/ 	.short	(.L_3 - .L_2)
	.align		4
.L_2:
        /*0010*/ 	.word	index@($__internal_0_$__cuda_sm20_dblrcp_rn_slowpath_v3)
        /*0014*/ 	.word	0x00000000


	//----- nvinfo : EIATTR_FRAME_SIZE
	.align		4
.L_3:
        /*0018*/ 	.byte	0x04, 0x11
        /*001a*/ 	.short	(.L_5 - .L_4)
	.align		4
.L_4:
        /*001c*/ 	.word	index@(_Z13jacobi_serialiPPPdS1_S1_i)
        /*0020*/ 	.word	0x00000000


	//----- nvinfo : EIATTR_MIN_STACK_SIZE
	.align		4
.L_5:
        /*0024*/ 	.byte	0x04, 0x12
        /*0026*/ 	.short	(.L_7 - .L_6)
	.align		4
.L_6:
        /*0028*/ 	.word	index@(_Z13jacobi_serialiPPPdS1_S1_i)
        /*002c*/ 	.word	0x00000000
.L_7:


//--------------------- .nv.compat                --------------------------
	.section	.nv.compat,"",@"SHT_CUDA_COMPAT_INFO"
	.align	4
        /*0000*/ 	.byte	0x02, 0x09, 0x00, 0x00, 0x02, 0x02, 0x01, 0x00, 0x02, 0x05, 0x05, 0x00, 0x03, 0x07, 0x01, 0x01
        /*0010*/ 	.byte	0x02, 0x03, 0x00, 0x00, 0x02, 0x06, 0x01, 0x00, 0x04, 0x0b, 0x08, 0x00, 0x01, 0x00, 0x00, 0x00
        /*0020*/ 	.byte	0x00, 0x00, 0x00, 0x00


//--------------------- .nv.info._Z13jacobi_serialiPPPdS1_S1_i --------------------------
	.section	.nv.info._Z13jacobi_serialiPPPdS1_S1_i,"",@"SHT_CUDA_INFO"
	.sectionflags	@""
	.align	4


	//----- nvinfo : EIATTR_CUDA_API_VERSION
	.align		4
        /*0000*/ 	.byte	0x04, 0x37
        /*0002*/ 	.short	(.L_9 - .L_8)
.L_8:
        /*0004*/ 	.word	0x00000082


	//----- nvinfo : EIATTR_KPARAM_INFO
	.align		4
.L_9:
        /*0008*/ 	.byte	0x04, 0x17
        /*000a*/ 	.short	(.L_11 - .L_10)
.L_10:
        /*000c*/ 	.word	0x00000000
        /*0010*/ 	.short	0x0004
        /*0012*/ 	.short	0x0020
        /*0014*/ 	.byte	0x00, 0xf0, 0x11, 0x00


	//----- nvinfo : EIATTR_KPARAM_INFO
	.align		4
.L_11:
        /*0018*/ 	.byte	0x04, 0x17
        /*001a*/ 	.short	(.L_13 - .L_12)
.L_12:
        /*001c*/ 	.word	0x00000000
        /*0020*/ 	.short	0x0003
        /*0022*/ 	.short	0x0018
        /*0024*/ 	.byte	0x00, 0xf5, 0x21, 0x00


	//----- nvinfo : EIATTR_KPARAM_INFO
	.align		4
.L_13:
        /*0028*/ 	.byte	0x04, 0x17
        /*002a*/ 	.short	(.L_15 - .L_14)
.L_14:
        /*002c*/ 	.word	0x00000000
        /*0030*/ 	.short	0x0002
        /*0032*/ 	.short	0x0010
        /*0034*/ 	.byte	0x00, 0xf5, 0x21, 0x00


	//----- nvinfo : EIATTR_KPARAM_INFO
	.align		4
.L_15:
        /*0038*/ 	.byte	0x04, 0x17
        /*003a*/ 	.short	(.L_17 - .L_16)
.L_16:
        /*003c*/ 	.word	0x00000000
        /*0040*/ 	.short	0x0001
        /*0042*/ 	.short	0x0008
        /*0044*/ 	.byte	0x00, 0xf5, 0x21, 0x00


	//----- nvinfo : EIATTR_KPARAM_INFO
	.align		4
.L_17:
        /*0048*/ 	.byte	0x04, 0x17
        /*004a*/ 	.short	(.L_19 - .L_18)
.L_18:
        /*004c*/ 	.word	0x00000000
        /*0050*/ 	.short	0x0000
        /*0052*/ 	.short	0x0000
        /*0054*/ 	.byte	0x00, 0xf0, 0x11, 0x00


	//----- nvinfo : EIATTR_SPARSE_MMA_MASK
	.align		4
.L_19:
        /*0058*/ 	.byte	0x03, 0x50
        /*005a*/ 	.short	0x0000


	//----- nvinfo : EIATTR_MAXREG_COUNT
	.align		4
        /*005c*/ 	.byte	0x03, 0x1b
        /*005e*/ 	.short	0x00ff


	//----- nvinfo : EIATTR_MERCURY_ISA_VERSION
	.align		4
        /*0060*/ 	.byte	0x03, 0x5f
        /*0062*/ 	.short	0x0101


	//----- nvinfo : EIATTR_VRC_CTA_INIT_COUNT
	.align		4
        /*0064*/ 	.byte	0x02, 0x4a
	.zero		1
	.zero		1


	//----- nvinfo : EIATTR_EXIT_INSTR_OFFSETS
	.align		4
        /*0068*/ 	.byte	0x04, 0x1c
        /*006a*/ 	.short	(.L_21 - .L_20)


	//   ....[0]....
.L_20:
        /*006c*/ 	.word	0x00001870


	//   ....[1]....
        /*0070*/ 	.word	0x000018b0


	//   ....[2]....
        /*0074*/ 	.word	0x00002300


	//----- nvinfo : EIATTR_CRS_STACK_SIZE
	.align		4
.L_21:
        /*0078*/ 	.byte	0x04, 0x1e
        /*007a*/ 	.short	(.L_23 - .L_22)
.L_22:
        /*007c*/ 	.word	0x00000000


	//----- nvinfo : EIATTR_CBANK_PARAM_SIZE
	.align		4
.L_23:
        /*0080*/ 	.byte	0x03, 0x19
        /*0082*/ 	.short	0x0024


	//----- nvinfo : EIATTR_PARAM_CBANK
	.align		4
        /*0084*/ 	.byte	0x04, 0x0a
        /*0086*/ 	.short	(.L_25 - .L_24)
	.align		4
.L_24:
        /*0088*/ 	.word	index@(.nv.constant0._Z13jacobi_serialiPPPdS1_S1_i)
        /*008c*/ 	.short	0x0380
        /*008e*/ 	.short	0x0024


	//----- nvinfo : EIATTR_SW_WAR
	.align		4
.L_25:
        /*0090*/ 	.byte	0x04, 0x36
        /*0092*/ 	.short	(.L_27 - .L_26)
.L_26:
        /*0094*/ 	.word	0x00000008
.L_27:


//--------------------- .nv.callgraph             --------------------------
	.section	.nv.callgraph,"",@"SHT_CUDA_CALLGRAPH"
	.align	4
	.sectionentsize	8
	.align		4
        /*0000*/ 	.word	0x00000000
	.align		4
        /*0004*/ 	.word	0xffffffff
	.align		4
        /*0008*/ 	.word	0x00000000
	.align		4
        /*000c*/ 	.word	0xfffffffe
	.align		4
        /*0010*/ 	.word	0x00000000
	.align		4
        /*0014*/ 	.word	0xfffffffd
	.align		4
        /*0018*/ 	.word	0x00000000
	.align		4
        /*001c*/ 	.word	0xfffffffc


//--------------------- .text._Z13jacobi_serialiPPPdS1_S1_i --------------------------
	.section	.text._Z13jacobi_serialiPPPdS1_S1_i,"ax",@progbits
	.align	128
        .global         _Z13jacobi_serialiPPPdS1_S1_i
        .type           _Z13jacobi_serialiPPPdS1_S1_i,@function
        .size           _Z13jacobi_serialiPPPdS1_S1_i,(.L_x_30 - _Z13jacobi_serialiPPPdS1_S1_i)
        .other          _Z13jacobi_serialiPPPdS1_S1_i,@"STO_CUDA_ENTRY STV_DEFAULT"
_Z13jacobi_serialiPPPdS1_S1_i:
.text._Z13jacobi_serialiPPPdS1_S1_i:
[----:B------:R-:W-:Y:S01]  /*0000*/  LDC R1, c[0x0][0x37c] ;  /* 0x0000df00ff017b82 */ /* 0x000fe20000000800 */
[----:B------:R-:W0:Y:S01]  /*0010*/  LDCU UR5, c[0x0][0x380] ;  /* 0x00007000ff0577ac */ /* 0x000e220008000800 */
[----:B------:R-:W1:Y:S01]  /*0020*/  LDCU.64 UR16, c[0x0][0x358] ;  /* 0x00006b00ff1077ac */ /* 0x000e620008000a00 */
[----:B0-----:R-:W-:Y:S02]  /*0030*/  UIADD3 UR4, UPT, UPT, UR5, -0x2, URZ ;  /* 0xfffffffe05047890 */ /* 0x001fe4000fffe0ff */
[----:B------:R-:W-:Y:S02]  /*0040*/  UISETP.GE.AND UP0, UPT, UR5, 0x3, UPT ;  /* 0x000000030500788c */ /* 0x000fe4000bf06270 */
[----:B------:R-:W-:-:S09]  /*0050*/  UIMAD UR4, UR4, UR4, URZ ;  /* 0x00000004040472a4 */ /* 0x000fd2000f8e02ff */
[----:B------:R-:W0:Y:S08]  /*0060*/  I2F.F64.U32 R2, UR4 ;  /* 0x0000000400027d12 */ /* 0x000e300008201800 */
[----:B0-----:R-:W0:Y:S01]  /*0070*/  MUFU.RCP64H R5, R3 ;  /* 0x0000000300057308 */ /* 0x001e220000001800 */
[----:B------:R-:W-:-:S04]  /*0080*/  IADD3 R4, PT, PT, R3, 0x300402, RZ ;  /* 0x0030040203047810 */ /* 0x000fc80007ffe0ff */
[----:B------:R-:W-:Y:S02]  /*0090*/  FSETP.GEU.AND P0, PT, |R4|, 5.8789094863358348022e-39, PT ;  /* 0x004004020400780b */ /* 0x000fe40003f0e200 */
[----:B0-----:R-:W-:-:S08]  /*00a0*/  DFMA R6, -R2, R4, 1 ;  /* 0x3ff000000206742b */ /* 0x001fd00000000104 */
[----:B------:R-:W-:-:S08]  /*00b0*/  DFMA R6, R6, R6, R6 ;  /* 0x000000060606722b */ /* 0x000fd00000000006 */
[----:B------:R-:W-:-:S08]  /*00c0*/  DFMA R6, R4, R6, R4 ;  /* 0x000000060406722b */ /* 0x000fd00000000004 */
[----:B------:R-:W-:-:S08]  /*00d0*/  DFMA R8, -R2, R6, 1 ;  /* 0x3ff000000208742b */ /* 0x000fd00000000106 */
[----:B------:R-:W-:Y:S01]  /*00e0*/  DFMA R6, R6, R8, R6 ;  /* 0x000000080606722b */ /* 0x000fe20000000006 */
[----:B-1----:R-:W-:Y:S10]  /*00f0*/  @P0 BRA `(.L_x_0) ;  /* 0x0000000000100947 */ /* 0x002ff40003800000 */
[----:B------:R-:W-:-:S04]  /*0100*/  LOP3.LUT R0, R3, 0x7fffffff, RZ, 0xc0, !PT ;  /* 0x7fffffff03007812 */ /* 0x000fc800078ec0ff */
[----:B------:R-:W-:Y:S02]  /*0110*/  IADD3 R6, PT, PT, R0, -0x100000, RZ ;  /* 0xfff0000000067810 */ /* 0x000fe40007ffe0ff */
[----:B------:R-:W-:-:S07]  /*0120*/  MOV R0, 0x140 ;  /* 0x0000014000007802 */ /* 0x000fce0000000f00 */
[----:B------:R-:W-:Y:S05]  /*0130*/  CALL.REL.NOINC `($__internal_0_$__cuda_sm20_dblrcp_rn_slowpath_v3) ;  /* 0x0000002000747944 */ /* 0x000fea0003c00000 */
.L_x_0:
[----:B------:R-:W-:Y:S05]  /*0140*/  BRA.U !UP0, `(.L_x_1) ;  /* 0x0000001508d07547 */ /* 0x000fea000b800000 */
[----:B------:R-:W0:Y:S01]  /*0150*/  LDCU UR9, c[0x0][0x380] ;  /* 0x00007000ff0977ac */ /* 0x000e220008000800 */
[----:B------:R-:W-:Y:S01]  /*0160*/  MOV R0, RZ ;  /* 0x000000ff00007202 */ /* 0x000fe20000000f00 */
[----:B------:R-:W1:Y:S01]  /*0170*/  LDCU UR6, c[0x0][0x3a0] ;  /* 0x00007400ff0677ac */ /* 0x000e620008000800 */
[----:B0-----:R-:W-:Y:S02]  /*0180*/  ULOP3.LUT UR11, UR9, 0x7, URZ, 0xc0, !UPT ;  /* 0x00000007090b7892 */ /* 0x001fe4000f8ec0ff */
[----:B------:R-:W-:Y:S02]  /*0190*/  ULOP3.LUT UR13, UR9, 0x7ffffff8, URZ, 0xc0, !UPT ;  /* 0x7ffffff8090d7892 */ /* 0x000fe4000f8ec0ff */
[----:B-1----:R-:W-:Y:S02]  /*01a0*/  UISETP.LT.AND UP0, UPT, UR6, 0x1, UPT ;  /* 0x000000010600788c */ /* 0x002fe4000bf01270 */
[----:B------:R-:W-:Y:S02]  /*01b0*/  ULOP3.LUT UR4, UR9, 0x7ffffffe, URZ, 0xc0, !UPT ;  /* 0x7ffffffe09047892 */ /* 0x000fe4000f8ec0ff */
[----:B------:R-:W-:-:S02]  /*01c0*/  UIADD3 UR5, UPT, UPT, UR11, -0x1, URZ ;  /* 0xffffffff0b057890 */ /* 0x000fc4000fffe0ff */
[----:B------:R-:W-:Y:S02]  /*01d0*/  ULOP3.LUT UR12, UR9, 0x3, URZ, 0xc0, !UPT ;  /* 0x00000003090c7892 */ /* 0x000fe4000f8ec0ff */
[----:B------:R-:W-:Y:S02]  /*01e0*/  ULOP3.LUT UR14, UR9, 0x1, URZ, 0xc0, !UPT ;  /* 0x00000001090e7892 */ /* 0x000fe4000f8ec0ff */
[----:B------:R-:W-:Y:S02]  /*01f0*/  USEL UR6, UR6, 0x1, !UP0 ;  /* 0x0000000106067887 */ /* 0x000fe4000c000000 */
[----:B------:R-:W-:Y:S02]  /*0200*/  UIADD3 UR9, UPT, UPT, UR9, -0x1, URZ ;  /* 0xffffffff09097890 */ /* 0x000fe4000fffe0ff */
[----:B------:R-:W-:Y:S02]  /*0210*/  UIADD3 UR7, UPT, UPT, UR4, -0x4, URZ ;  /* 0xfffffffc04077890 */ /* 0x000fe4000fffe0ff */
[----:B------:R-:W-:-:S02]  /*0220*/  UIADD3 UR10, UPT, UPT, -UR13, URZ, URZ ;  /* 0x000000ff0d0a7290 */ /* 0x000fc4000fffe1ff */
[----:B------:R-:W-:-:S11]  /*0230*/  UISETP.GE.U32.AND UP0, UPT, UR5, 0x3, UPT ;  /* 0x000000030500788c */ /* 0x000fd6000bf06070 */
.L_x_14:
[----:B012---:R-:W-:-:S07]  /*0240*/  HFMA2 R8, -RZ, RZ, 0, 0 ;  /* 0x00000000ff087431 */ /* 0x007fce00000001ff */
.L_x_8:
[----:B0-----:R-:W0:Y:S01]  /*0250*/  LDC.64 R2, c[0x0][0x388] ;  /* 0x0000e200ff027b82 */ /* 0x001e220000000a00 */
[----:B-1----:R-:W1:Y:S01]  /*0260*/  LDCU UR4, c[0x0][0x380] ;  /* 0x00007000ff0477ac */ /* 0x002e620008000800 */
[----:B------:R-:W-:-:S06]  /*0270*/  MOV R9, RZ ;  /* 0x000000ff00097202 */ /* 0x000fcc0000000f00 */
[----:B--2---:R-:W2:Y:S01]  /*0280*/  LDC.64 R4, c[0x0][0x390] ;  /* 0x0000e400ff047b82 */ /* 0x004ea20000000a00 */
[----:B0-----:R-:W-:-:S04]  /*0290*/  IMAD.WIDE.U32 R2, R8, 0x8, R2 ;  /* 0x0000000808027825 */ /* 0x001fc800078e0002 */
[C---:B--2---:R-:W-:Y:S01]  /*02a0*/  IMAD.WIDE.U32 R4, R8.reuse, 0x8, R4 ;  /* 0x0000000808047825 */ /* 0x044fe200078e0004 */
[----:B------:R-:W-:-:S04]  /*02b0*/  IADD3 R8, PT, PT, R8, 0x1, RZ ;  /* 0x0000000108087810 */ /* 0x000fc80007ffe0ff */
[----:B-1----:R-:W-:-:S13]  /*02c0*/  ISETP.NE.AND P0, PT, R8, UR4, PT ;  /* 0x0000000408007c0c */ /* 0x002fda000bf05270 */
.L_x_7:
[----:B0-----:R-:W0:Y:S01]  /*02d0*/  LDCU UR15, c[0x0][0x380] ;  /* 0x00007000ff0f77ac */ /* 0x001e220008000800 */
[----:B--2---:R-:W-:Y:S01]  /*02e0*/  MOV R10, RZ ;  /* 0x000000ff000a7202 */ /* 0x004fe20000000f00 */
[----:B0-----:R-:W-:-:S09]  /*02f0*/  UISETP.GE.U32.AND UP1, UPT, UR15, 0x8, UPT ;  /* 0x000000080f00788c */ /* 0x001fd2000bf26070 */
[----:B-1----:R-:W-:Y:S05]  /*0300*/  BRA.U !UP1, `(.L_x_2) ;  /* 0x0000000509a47547 */ /* 0x002fea000b800000 */
[----:B------:R-:W-:Y:S01]  /*0310*/  UMOV UR4, URZ ;  /* 0x000000ff00047c82 */ /* 0x000fe20008000000 */
[----:B------:R-:W-:Y:S01]  /*0320*/  UMOV UR5, URZ ;  /* 0x000000ff00057c82 */ /* 0x000fe20008000000 */
[----:B------:R-:W-:-:S05]  /*0330*/  UMOV UR8, UR10 ;  /* 0x0000000a00087c82 */ /* 0x000fca0008000000 */
.L_x_3:
[----:B0-----:R-:W2:Y:S04]  /*0340*/  LDG.E.64 R10, desc[UR16][R2.64] ;  /* 0x00000010020a7981 */ /* 0x001ea8000c1e1b00 */
[----:B------:R-:W3:Y:S01]  /*0350*/  LDG.E.64 R12, desc[UR16][R4.64] ;  /* 0x00000010040c7981 */ /* 0x000ee2000c1e1b00 */
[----:B--2---:R-:W-:-:S06]  /*0360*/  IMAD.WIDE.U32 R10, R9, 0x8, R10 ;  /* 0x00000008090a7825 */ /* 0x004fcc00078e000a */
[----:B------:R-:W2:Y:S01]  /*0370*/  LDG.E.64 R10, desc[UR16][R10.64] ;  /* 0x000000100a0a7981 */ /* 0x000ea2000c1e1b00 */
[----:B---3--:R-:W-:-:S06]  /*0380*/  IMAD.WIDE.U32 R14, R9, 0x8, R12 ;  /* 0x00000008090e7825 */ /* 0x008fcc00078e000c */
[----:B------:R-:W3:Y:S01]  /*0390*/  LDG.E.64 R14, desc[UR16][R14.64] ;  /* 0x000000100e0e7981 */ /* 0x000ee2000c1e1b00 */
[----:B--2---:R-:W-:-:S04]  /*03a0*/  IADD3 R12, P1, PT, R10, UR4, RZ ;  /* 0x000000040a0c7c10 */ /* 0x004fc8000ff3e0ff */
[----:B------:R-:W-:-:S06]  /*03b0*/  IADD3.X R13, PT, PT, R11, UR5, RZ, P1, !PT ;  /* 0x000000050b0d7c10 */ /* 0x000fcc0008ffe4ff */
[----:B------:R-:W2:Y:S01]  /*03c0*/  LDG.E.64 R12, desc[UR16][R12.64] ;  /* 0x000000100c0c7981 */ /* 0x000ea2000c1e1b00 */
[----:B---3--:R-:W-:-:S04]  /*03d0*/  IADD3 R20, P1, PT, R14, UR4, RZ ;  /* 0x000000040e147c10 */ /* 0x008fc8000ff3e0ff */
[----:B------:R-:W-:-:S05]  /*03e0*/  IADD3.X R21, PT, PT, R15, UR5, RZ, P1, !PT ;  /* 0x000000050f157c10 */ /* 0x000fca0008ffe4ff */
[----:B--2---:R0:W-:Y:S04]  /*03f0*/  STG.E.64 desc[UR16][R20.64], R12 ;  /* 0x0000000c14007986 */ /* 0x0041e8000c101b10 */
[----:B------:R-:W2:Y:S04]  /*0400*/  LDG.E.64 R16, desc[UR16][R2.64] ;  /* 0x0000001002107981 */ /* 0x000ea8000c1e1b00 */
        /* <DEDUP_REMOVED lines=23> */
[----:B-1----:R-:W2:Y:S04]  /*0580*/  LDG.E.64 R10, desc[UR16][R2.64] ;  /* 0x00000010020a7981 */ /* 0x002ea8000c1e1b00 */
        /* <DEDUP_REMOVED lines=56> */
[----:B---3--:R-:W-:Y:S01]  /*0910*/  IADD3 R16, P1, PT, R18, UR4, RZ ;  /* 0x0000000412107c10 */ /* 0x008fe2000ff3e0ff */
[----:B------:R-:W-:Y:S02]  /*0920*/  UIADD3 UR4, UP1, UPT, UR4, 0x40, URZ ;  /* 0x0000004004047890 */ /* 0x000fe4000ff3e0ff */
[----:B------:R-:W-:Y:S01]  /*0930*/  UIADD3 UR8, UPT, UPT, UR8, 0x8, URZ ;  /* 0x0000000808087890 */ /* 0x000fe2000fffe0ff */
[----:B------:R-:W-:Y:S01]  /*0940*/  IADD3.X R17, PT, PT, R19, UR5, RZ, P1, !PT ;  /* 0x0000000513117c10 */ /* 0x000fe20008ffe4ff */
[----:B------:R-:W-:Y:S02]  /*0950*/  UIADD3.X UR5, UPT, UPT, URZ, UR5, URZ, UP1, !UPT ;  /* 0x00000005ff057290 */ /* 0x000fe40008ffe4ff */
[----:B------:R-:W-:Y:S02]  /*0960*/  UISETP.NE.AND UP1, UPT, UR8, URZ, UPT ;  /* 0x000000ff0800728c */ /* 0x000fe4000bf25270 */
[----:B--2---:R0:W-:Y:S07]  /*0970*/  STG.E.64 desc[UR16][R16.64+0x38], R10 ;  /* 0x0000380a10007986 */ /* 0x0041ee000c101b10 */
[----:B------:R-:W-:Y:S05]  /*0980*/  BRA.U UP1, `(.L_x_3) ;  /* 0xfffffff9016c7547 */ /* 0x000fea000b83ffff */
[----:B0-----:R-:W-:-:S07]  /*0990*/  MOV R10, UR13 ;  /* 0x0000000d000a7c02 */ /* 0x001fce0008000f00 */
.L_x_2:
[----:B------:R-:W-:-:S09]  /*09a0*/  UISETP.NE.AND UP1, UPT, UR11, URZ, UPT ;  /* 0x000000ff0b00728c */ /* 0x000fd2000bf25270 */
[----:B------:R-:W-:Y:S05]  /*09b0*/  BRA.U !UP1, `(.L_x_4) ;  /* 0x00000005093c7547 */ /* 0x000fea000b800000 */
[----:B------:R-:W-:Y:S01]  /*09c0*/  UISETP.NE.AND UP1, UPT, UR12, URZ, UPT ;  /* 0x000000ff0c00728c */ /* 0x000fe2000bf25270 */
[----:B------:R-:W-:Y:S10]  /*09d0*/  BRA.U !UP0, `(.L_x_5) ;  /* 0x0000000108a47547 */ /* 0x000ff4000b800000 */
[----:B------:R-:W2:Y:S04]  /*09e0*/  LDG.E.64 R12, desc[UR16][R2.64] ;  /* 0x00000010020c7981 */ /* 0x000ea8000c1e1b00 */
[----:B------:R-:W3:Y:S01]  /*09f0*/  LDG.E.64 R14, desc[UR16][R4.64] ;  /* 0x00000010040e7981 */ /* 0x000ee2000c1e1b00 */
[----:B--2---:R-:W-:-:S06]  /*0a00*/  IMAD.WIDE.U32 R12, R9, 0x8, R12 ;  /* 0x00000008090c7825 */ /* 0x004fcc00078e000c */
[----:B------:R-:W2:Y:S01]  /*0a10*/  LDG.E.64 R12, desc[UR16][R12.64] ;  /* 0x000000100c0c7981 */ /* 0x000ea2000c1e1b00 */
[----:B---3--:R-:W-:-:S06]  /*0a20*/  IMAD.WIDE.U32 R16, R9, 0x8, R14 ;  /* 0x0000000809107825 */ /* 0x008fcc00078e000e */
[----:B------:R-:W3:Y:S01]  /*0a30*/  LDG.E.64 R16, desc[UR16][R16.64] ;  /* 0x0000001010107981 */ /* 0x000ee2000c1e1b00 */
[----:B--2---:R-:W-:-:S06]  /*0a40*/  IMAD.WIDE.U32 R14, R10, 0x8, R12 ;  /* 0x000000080a0e7825 */ /* 0x004fcc00078e000c */
[----:B------:R-:W2:Y:S01]  /*0a50*/  LDG.E.64 R14, desc[UR16][R14.64] ;  /* 0x000000100e0e7981 */ /* 0x000ea2000c1e1b00 */
[----:B---3--:R-:W-:-:S05]  /*0a60*/  IMAD.WIDE.U32 R18, R10, 0x8, R16 ;  /* 0x000000080a127825 */ /* 0x008fca00078e0010 */
[----:B--2---:R0:W-:Y:S04]  /*0a70*/  STG.E.64 desc[UR16][R18.64], R14 ;  /* 0x0000000e12007986 */ /* 0x0041e8000c101b10 */
        /* <DEDUP_REMOVED lines=10> */
[----:B0-----:R-:W2:Y:S04]  /*0b20*/  LDG.E.64 R14, desc[UR16][R2.64] ;  /* 0x00000010020e7981 */ /* 0x001ea8000c1e1b00 */
        /* <DEDUP_REMOVED lines=9> */
[----:B-1----:R-:W2:Y:S04]  /*0bc0*/  LDG.E.64 R12, desc[UR16][R2.64] ;  /* 0x00000010020c7981 */ /* 0x002ea8000c1e1b00 */
[----:B------:R-:W3:Y:S01]  /*0bd0*/  LDG.E.64 R16, desc[UR16][R4.64] ;  /* 0x0000001004107981 */ /* 0x000ee2000c1e1b00 */
[----:B--2---:R-:W-:-:S06]  /*0be0*/  IMAD.WIDE.U32 R12, R9, 0x8, R12 ;  /* 0x00000008090c7825 */ /* 0x004fcc00078e000c */
[----:B------:R-:W2:Y:S01]  /*0bf0*/  LDG.E.64 R12, desc[UR16][R12.64] ;  /* 0x000000100c0c7981 */ /* 0x000ea2000c1e1b00 */
[----:B---3--:R-:W-:-:S06]  /*0c00*/  IMAD.WIDE.U32 R16, R9, 0x8, R16 ;  /* 0x0000000809107825 */ /* 0x008fcc00078e0010 */
[----:B------:R-:W3:Y:S01]  /*0c10*/  LDG.E.64 R16, desc[UR16][R16.64] ;  /* 0x0000001010107981 */ /* 0x000ee2000c1e1b00 */
[----:B--2---:R-:W-:-:S06]  /*0c20*/  IMAD.WIDE.U32 R14, R10, 0x8, R12 ;  /* 0x000000080a0e7825 */ /* 0x004fcc00078e000c */
[----:B------:R-:W2:Y:S01]  /*0c30*/  LDG.E.64 R14, desc[UR16][R14.64+0x18] ;  /* 0x000018100e0e7981 */ /* 0x000ea2000c1e1b00 */
[C---:B---3--:R-:W-:Y:S01]  /*0c40*/  IMAD.WIDE.U32 R20, R10.reuse, 0x8, R16 ;  /* 0x000000080a147825 */ /* 0x048fe200078e0010 */
[----:B------:R-:W-:-:S04]  /*0c50*/  IADD3 R10, PT, PT, R10, 0x4, RZ ;  /* 0x000000040a0a7810 */ /* 0x000fc80007ffe0ff */
[----:B--2---:R0:W-:Y:S03]  /*0c60*/  STG.E.64 desc[UR16][R20.64+0x18], R14 ;  /* 0x0000180e14007986 */ /* 0x0041e6000c101b10 */
.L_x_5:
[----:B------:R-:W-:Y:S05]  /*0c70*/  BRA.U !UP1, `(.L_x_4) ;  /* 0x00000001098c7547 */ /* 0x000fea000b800000 */
[----:B------:R-:W-:Y:S02]  /*0c80*/  UISETP.NE.AND UP1, UPT, UR12, 0x1, UPT ;  /* 0x000000010c00788c */ /* 0x000fe4000bf25270 */
[----:B------:R-:W-:-:S07]  /*0c90*/  UISETP.NE.AND UP2, UPT, UR14, URZ, UPT ;  /* 0x000000ff0e00728c */ /* 0x000fce000bf45270 */
[----:B------:R-:W-:Y:S05]  /*0ca0*/  BRA.U !UP1, `(.L_x_6) ;  /* 0x0000000109547547 */ /* 0x000fea000b800000 */
[----:B------:R-:W2:Y:S04]  /*0cb0*/  LDG.E.64 R12, desc[UR16][R2.64] ;  /* 0x00000010020c7981 */ /* 0x000ea8000c1e1b00 */
[----:B0-----:R-:W3:Y:S01]  /*0cc0*/  LDG.E.64 R14, desc[UR16][R4.64] ;  /* 0x00000010040e7981 */ /* 0x001ee2000c1e1b00 */
        /* <DEDUP_REMOVED lines=19> */
.L_x_6:
[----:B------:R-:W-:Y:S05]  /*0e00*/  BRA.U !UP2, `(.L_x_4) ;  /* 0x000000010a287547 */ /* 0x000fea000b800000 */
[----:B-1----:R-:W2:Y:S04]  /*0e10*/  LDG.E.64 R12, desc[UR16][R2.64] ;  /* 0x00000010020c7981 */ /* 0x002ea8000c1e1b00 */
        /* <DEDUP_REMOVED lines=8> */
[----:B--2---:R2:W-:Y:S02]  /*0ea0*/  STG.E.64 desc[UR16][R10.64], R14 ;  /* 0x0000000e0a007986 */ /* 0x0045e4000c101b10 */
.L_x_4:
[----:B------:R-:W-:-:S04]  /*0eb0*/  IADD3 R9, PT, PT, R9, 0x1, RZ ;  /* 0x0000000109097810 */ /* 0x000fc80007ffe0ff */
[----:B------:R-:W-:-:S13]  /*0ec0*/  ISETP.NE.AND P1, PT, R9, UR15, PT ;  /* 0x0000000f09007c0c */ /* 0x000fda000bf25270 */
[----:B------:R-:W-:Y:S05]  /*0ed0*/  @P1 BRA `(.L_x_7) ;  /* 0xfffffff000fc1947 */ /* 0x000fea000383ffff */
[----:B------:R-:W-:Y:S05]  /*0ee0*/  @P0 BRA `(.L_x_8) ;  /* 0xfffffff000d80947 */ /* 0x000fea000383ffff */
[----:B------:R-:W-:-:S07]  /*0ef0*/  HFMA2 R2, -RZ, RZ, 0, 5.9604644775390625e-08 ;  /* 0x00000001ff027431 */ /* 0x000fce00000001ff */
.L_x_13:
[----:B------:R-:W3:Y:S01]  /*0f00*/  LDC.64 R8, c[0x0][0x388] ;  /* 0x0000e200ff087b82 */ /* 0x000ee20000000a00 */
[----:B------:R-:W-:Y:S02]  /*0f10*/  IADD3 R4, PT, PT, R2, 0x1, RZ ;  /* 0x0000000102047810 */ /* 0x000fe40007ffe0ff */
[----:B------:R-:W-:Y:S02]  /*0f20*/  MOV R3, 0x1 ;  /* 0x0000000100037802 */ /* 0x000fe40000000f00 */
[----:B------:R-:W-:-:S03]  /*0f30*/  ISETP.NE.AND P1, PT, R4, UR9, PT ;  /* 0x0000000904007c0c */ /* 0x000fc6000bf25270 */
[----:B--2---:R-:W2:Y:S08]  /*0f40*/  LDC.64 R10, c[0x0][0x390] ;  /* 0x0000e400ff0a7b82 */ /* 0x004eb00000000a00 */
[----:B-1----:R-:W1:Y:S01]  /*0f50*/  LDC.64 R12, c[0x0][0x398] ;  /* 0x0000e600ff0c7b82 */ /* 0x002e620000000a00 */
[----:B---3--:R-:W-:-:S04]  /*0f60*/  IMAD.WIDE.U32 R8, R2, 0x8, R8 ;  /* 0x0000000802087825 */ /* 0x008fc800078e0008 */
[----:B--2---:R-:W-:-:S04]  /*0f70*/  IMAD.WIDE.U32 R10, R2, 0x8, R10 ;  /* 0x00000008020a7825 */ /* 0x004fc800078e000a */
[----:B-1----:R-:W-:Y:S01]  /*0f80*/  IMAD.WIDE.U32 R12, R2, 0x8, R12 ;  /* 0x00000008020c7825 */ /* 0x002fe200078e000c */
[----:B------:R-:W-:-:S07]  /*0f90*/  MOV R2, R4 ;  /* 0x0000000400027202 */ /* 0x000fce0000000f00 */
.L_x_12:
[----:B-1----:R-:W1:Y:S01]  /*0fa0*/  LDCU UR4, c[0x0][0x380] ;  /* 0x00007000ff0477ac */ /* 0x002e620008000800 */
[----:B------:R-:W-:Y:S02]  /*0fb0*/  IADD3 R4, PT, PT, R3, 0x1, RZ ;  /* 0x0000000103047810 */ /* 0x000fe40007ffe0ff */
[----:B------:R-:W-:Y:S01]  /*0fc0*/  MOV R5, 0x1 ;  /* 0x0000000100057802 */ /* 0x000fe20000000f00 */
[----:B-1----:R-:W-:-:S09]  /*0fd0*/  UISETP.NE.AND UP1, UPT, UR4, 0x3, UPT ;  /* 0x000000030400788c */ /* 0x002fd2000bf25270 */
[----:B--2---:R-:W-:Y:S05]  /*0fe0*/  BRA.U !UP1, `(.L_x_9) ;  /* 0x0000000509587547 */ /* 0x004fea000b800000 */
[----:B------:R-:W-:Y:S01]  /*0ff0*/  HFMA2 R26, -RZ, RZ, 0, 0 ;  /* 0x00000000ff1a7431 */ /* 0x000fe200000001ff */
[----:B------:R-:W-:-:S07]  /*1000*/  MOV R5, 0x1 ;  /* 0x0000000100057802 */ /* 0x000fce0000000f00 */
.L_x_10:
[----:B0-----:R-:W2:Y:S04]  /*1010*/  LDG.E.64 R14, desc[UR16][R10.64+-0x8] ;  /* 0xfffff8100a0e7981 */ /* 0x001ea8000c1e1b00 */
[----:B-1----:R-:W3:Y:S04]  /*1020*/  LDG.E.64 R16, desc[UR16][R10.64+0x8] ;  /* 0x000008100a107981 */ /* 0x002ee8000c1e1b00 */
[----:B------:R-:W4:Y:S04]  /*1030*/  LDG.E.64 R18, desc[UR16][R10.64] ;  /* 0x000000100a127981 */ /* 0x000f28000c1e1b00 */
[----:B------:R-:W5:Y:S01]  /*1040*/  LDG.E.64 R22, desc[UR16][R12.64] ;  /* 0x000000100c167981 */ /* 0x000f62000c1e1b00 */
[----:B--2---:R-:W-:-:S04]  /*1050*/  IMAD.WIDE.U32 R28, R3, 0x8, R14 ;  /* 0x00000008031c7825 */ /* 0x004fc800078e000e */
[C---:B---3--:R-:W-:Y:S01]  /*1060*/  IMAD.WIDE.U32 R16, R3.reuse, 0x8, R16 ;  /* 0x0000000803107825 */ /* 0x048fe200078e0010 */
[----:B------:R-:W2:Y:S04]  /*1070*/  LDG.E.64 R20, desc[UR16][R28.64] ;  /* 0x000000101c147981 */ /* 0x000ea8000c1e1b00 */
[----:B------:R-:W3:Y:S01]  /*1080*/  LDG.E.64 R14, desc[UR16][R16.64] ;  /* 0x00000010100e7981 */ /* 0x000ee2000c1e1b00 */
[----:B----4-:R-:W-:-:S05]  /*1090*/  IMAD.WIDE.U32 R18, R3, 0x8, R18 ;  /* 0x0000000803127825 */ /* 0x010fca00078e0012 */
[----:B------:R-:W4:Y:S04]  /*10a0*/  LDG.E.64 R24, desc[UR16][R18.64+-0x8] ;  /* 0xfffff81012187981 */ /* 0x000f28000c1e1b00 */
[----:B------:R-:W5:Y:S04]  /*10b0*/  LDG.E.64 R16, desc[UR16][R18.64+0x8] ;  /* 0x0000081012107981 */ /* 0x000f68000c1e1b00 */
[----:B------:R-:W5:Y:S01]  /*10c0*/  LDG.E.64 R28, desc[UR16][R18.64] ;  /* 0x00000010121c7981 */ /* 0x000f62000c1e1b00 */
[----:B--2---:R-:W-:-:S04]  /*10d0*/  IMAD.WIDE.U32 R20, R5, 0x8, R20 ;  /* 0x0000000805147825 */ /* 0x004fc800078e0014 */
[C---:B---3--:R-:W-:Y:S02]  /*10e0*/  IMAD.WIDE.U32 R14, R5.reuse, 0x8, R14 ;  /* 0x00000008050e7825 */ /* 0x048fe400078e000e */
[----:B------:R-:W2:Y:S04]  /*10f0*/  LDG.E.64 R20, desc[UR16][R20.64] ;  /* 0x0000001014147981 */ /* 0x000ea8000c1e1b00 */
[----:B------:R-:W2:Y:S01]  /*1100*/  LDG.E.64 R14, desc[UR16][R14.64] ;  /* 0x000000100e0e7981 */ /* 0x000ea2000c1e1b00 */
[----:B----4-:R-:W-:-:S06]  /*1110*/  IMAD.WIDE.U32 R24, R5, 0x8, R24 ;  /* 0x0000000805187825 */ /* 0x010fcc00078e0018 */
[----:B------:R-:W3:Y:S01]  /*1120*/  LDG.E.64 R24, desc[UR16][R24.64] ;  /* 0x0000001018187981 */ /* 0x000ee2000c1e1b00 */
[----:B-----5:R-:W-:-:S05]  /*1130*/  IMAD.WIDE.U32 R22, R3, 0x8, R22 ;  /* 0x0000000803167825 */ /* 0x020fca00078e0016 */
[----:B------:R-:W4:Y:S01]  /*1140*/  LDG.E.64 R18, desc[UR16][R22.64] ;  /* 0x0000001016127981 */ /* 0x000f22000c1e1b00 */
[----:B------:R-:W-:-:S04]  /*1150*/  IMAD.WIDE.U32 R16, R5, 0x8, R16 ;  /* 0x0000000805107825 */ /* 0x000fc800078e0010 */
[----:B------:R-:W-:Y:S01]  /*1160*/  IMAD.WIDE.U32 R28, R5, 0x8, R28 ;  /* 0x00000008051c7825 */ /* 0x000fe200078e001c */
[----:B------:R-:W5:Y:S04]  /*1170*/  LDG.E.64 R22, desc[UR16][R16.64] ;  /* 0x0000001010167981 */ /* 0x000f68000c1e1b00 */
[----:B------:R-:W5:Y:S01]  /*1180*/  LDG.E.64 R16, desc[UR16][R28.64+0x8] ;  /* 0x000008101c107981 */ /* 0x000f62000c1e1b00 */
[----:B--2---:R-:W-:-:S03]  /*1190*/  DADD R14, R20, R14 ;  /* 0x00000000140e7229 */ /* 0x004fc6000000000e */
[----:B------:R-:W2:Y:S05]  /*11a0*/  LDG.E.64 R20, desc[UR16][R8.64] ;  /* 0x0000001008147981 */ /* 0x000eaa000c1e1b00 */
[----:B---3--:R-:W-:Y:S02]  /*11b0*/  DADD R24, R14, R24 ;  /* 0x000000000e187229 */ /* 0x008fe40000000018 */
[----:B------:R-:W3:Y:S01]  /*11c0*/  LDG.E.64 R14, desc[UR16][R28.64+-0x8] ;  /* 0xfffff8101c0e7981 */ /* 0x000ee2000c1e1b00 */
[----:B----4-:R-:W-:-:S06]  /*11d0*/  IMAD.WIDE.U32 R18, R5, 0x8, R18 ;  /* 0x0000000805127825 */ /* 0x010fcc00078e0012 */
[----:B------:R-:W4:Y:S01]  /*11e0*/  LDG.E.64 R18, desc[UR16][R18.64] ;  /* 0x0000001012127981 */ /* 0x000f22000c1e1b00 */
[----:B-----5:R-:W-:Y:S01]  /*11f0*/  DADD R22, R24, R22 ;  /* 0x0000000018167229 */ /* 0x020fe20000000016 */
[----:B--2---:R-:W-:-:S06]  /*1200*/  IMAD.WIDE.U32 R20, R3, 0x8, R20 ;  /* 0x0000000803147825 */ /* 0x004fcc00078e0014 */
[----:B------:R-:W2:Y:S01]  /*1210*/  LDG.E.64 R20, desc[UR16][R20.64] ;  /* 0x0000001014147981 */ /* 0x000ea2000c1e1b00 */
[----:B---3--:R-:W-:-:S08]  /*1220*/  DADD R14, R22, R14 ;  /* 0x00000000160e7229 */ /* 0x008fd0000000000e */
[----:B------:R-:W-:Y:S01]  /*1230*/  DADD R14, R14, R16 ;  /* 0x000000000e0e7229 */ /* 0x000fe20000000010 */
[----:B------:R-:W-:Y:S01]  /*1240*/  UMOV UR4, 0x55555555 ;  /* 0x5555555500047882 */ /* 0x000fe20000000000 */
[----:B------:R-:W-:-:S06]  /*1250*/  UMOV UR5, 0x3fc55555 ;  /* 0x3fc5555500057882 */ /* 0x000fcc0000000000 */
[----:B----4-:R-:W-:-:S08]  /*1260*/  DFMA R14, R18, R6, R14 ;  /* 0x00000006120e722b */ /* 0x010fd0000000000e */
[----:B------:R-:W-:Y:S01]  /*1270*/  DMUL R18, R14, UR4 ;  /* 0x000000040e127c28 */ /* 0x000fe20008000000 */
[----:B--2---:R-:W-:-:S06]  /*1280*/  IMAD.WIDE.U32 R28, R5, 0x8, R20 ;  /* 0x00000008051c7825 */ /* 0x004fcc00078e0014 */
[----:B------:R0:W-:Y:S04]  /*1290*/  STG.E.64 desc[UR16][R28.64], R18 ;  /* 0x000000121c007986 */ /* 0x0001e8000c101b10 */
[----:B------:R-:W2:Y:S04]  /*12a0*/  LDG.E.64 R16, desc[UR16][R10.64+-0x8] ;  /* 0xfffff8100a107981 */ /* 0x000ea8000c1e1b00 */
[----:B------:R-:W3:Y:S04]  /*12b0*/  LDG.E.64 R22, desc[UR16][R10.64+0x8] ;  /* 0x000008100a167981 */ /* 0x000ee8000c1e1b00 */
[----:B------:R-:W4:Y:S01]  /*12c0*/  LDG.E.64 R14, desc[UR16][R10.64] ;  /* 0x000000100a0e7981 */ /* 0x000f22000c1e1b00 */
[----:B--2---:R-:W-:-:S04]  /*12d0*/  IMAD.WIDE.U32 R24, R3, 0x8, R16 ;  /* 0x0000000803187825 */ /* 0x004fc800078e0010 */
[C---:B---3--:R-:W-:Y:S02]  /*12e0*/  IMAD.WIDE.U32 R16, R3.reuse, 0x8, R22 ;  /* 0x0000000803107825 */ /* 0x048fe400078e0016 */
[----:B------:R-:W2:Y:S04]  /*12f0*/  LDG.E.64 R22, desc[UR16][R24.64] ;  /* 0x0000001018167981 */ /* 0x000ea8000c1e1b00 */
[----:B------:R-:W3:Y:S01]  /*1300*/  LDG.E.64 R16, desc[UR16][R16.64] ;  /* 0x0000001010107981 */ /* 0x000ee2000c1e1b00 */
[----:B----4-:R-:W-:-:S05]  /*1310*/  IMAD.WIDE.U32 R14, R3, 0x8, R14 ;  /* 0x00000008030e7825 */ /* 0x010fca00078e000e */
[----:B------:R-:W4:Y:S04]  /*1320*/  LDG.E.64 R20, desc[UR16][R14.64+-0x8] ;  /* 0xfffff8100e147981 */ /* 0x000f28000c1e1b00 */
[----:B------:R-:W5:Y:S04]  /*1330*/  LDG.E.64 R24, desc[UR16][R12.64] ;  /* 0x000000100c187981 */ /* 0x000f68000c1e1b00 */
[----:B0-----:R-:W5:Y:S04]  /*1340*/  LDG.E.64 R18, desc[UR16][R14.64+0x8] ;  /* 0x000008100e127981 */ /* 0x001f68000c1e1b00 */
[----:B------:R-:W5:Y:S01]  /*1350*/  LDG.E.64 R28, desc[UR16][R14.64] ;  /* 0x000000100e1c7981 */ /* 0x000f62000c1e1b00 */
[----:B--2---:R-:W-:-:S04]  /*1360*/  IMAD.WIDE.U32 R22, R5, 0x8, R22 ;  /* 0x0000000805167825 */ /* 0x004fc800078e0016 */
[C---:B---3--:R-:W-:Y:S02]  /*1370*/  IMAD.WIDE.U32 R16, R5.reuse, 0x8, R16 ;  /* 0x0000000805107825 */ /* 0x048fe400078e0010 */
[----:B------:R-:W2:Y:S04]  /*1380*/  LDG.E.64 R22, desc[UR16][R22.64+0x8] ;  /* 0x0000081016167981 */ /* 0x000ea8000c1e1b00 */
[----:B------:R-:W2:Y:S01]  /*1390*/  LDG.E.64 R16, desc[UR16][R16.64+0x8] ;  /* 0x0000081010107981 */ /* 0x000ea2000c1e1b00 */
[----:B----4-:R-:W-:-:S04]  /*13a0*/  IMAD.WIDE.U32 R20, R5, 0x8, R20 ;  /* 0x0000000805147825 */ /* 0x010fc800078e0014 */
[----:B-----5:R-:W-:Y:S02]  /*13b0*/  IMAD.WIDE.U32 R24, R3, 0x8, R24 ;  /* 0x0000000803187825 */ /* 0x020fe400078e0018 */
[----:B------:R-:W3:Y:S04]  /*13c0*/  LDG.E.64 R20, desc[UR16][R20.64+0x8] ;  /* 0x0000081014147981 */ /* 0x000ee8000c1e1b00 */
[----:B------:R-:W4:Y:S04]  /*13d0*/  LDG.E.64 R14, desc[UR16][R24.64] ;  /* 0x00000010180e7981 */ /* 0x000f28000c1e1b00 */
[----:B------:R-:W5:Y:S01]  /*13e0*/  LDG.E.64 R24, desc[UR16][R8.64] ;  /* 0x0000001008187981 */ /* 0x000f62000c1e1b00 */
[----:B------:R-:W-:Y:S01]  /*13f0*/  IMAD.WIDE.U32 R28, R5, 0x8, R28 ;  /* 0x00000008051c7825 */ /* 0x000fe200078e001c */
[----:B--2---:R-:W-:-:S03]  /*1400*/  DADD R16, R22, R16 ;  /* 0x0000000016107229 */ /* 0x004fc60000000010 */
[----:B------:R-:W-:Y:S02]  /*1410*/  IMAD.WIDE.U32 R22, R5, 0x8, R18 ;  /* 0x0000000805167825 */ /* 0x000fe400078e0012 */
[----:B------:R-:W2:Y:S04]  /*1420*/  LDG.E.64 R18, desc[UR16][R28.64] ;  /* 0x000000101c127981 */ /* 0x000ea8000c1e1b00 */
[----:B------:R-:W2:Y:S01]  /*1430*/  LDG.E.64 R22, desc[UR16][R22.64+0x8] ;  /* 0x0000081016167981 */ /* 0x000ea2000c1e1b00 */
[----:B---3--:R-:W-:-:S03]  /*1440*/  DADD R20, R16, R20 ;  /* 0x0000000010147229 */ /* 0x008fc60000000014 */
[----:B------:R-:W3:Y:S01]  /*1450*/  LDG.E.64 R16, desc[UR16][R28.64+0x10] ;  /* 0x000010101c107981 */ /* 0x000ee2000c1e1b00 */
[----:B----4-:R-:W-:-:S06]  /*1460*/  IMAD.WIDE.U32 R14, R5, 0x8, R14 ;  /* 0x00000008050e7825 */ /* 0x010fcc00078e000e */
[----:B------:R-:W4:Y:S01]  /*1470*/  LDG.E.64 R14, desc[UR16][R14.64+0x8] ;  /* 0x000008100e0e7981 */ /* 0x000f22000c1e1b00 */
[----:B-----5:R-:W-:-:S06]  /*1480*/  IMAD.WIDE.U32 R24, R3, 0x8, R24 ;  /* 0x0000000803187825 */ /* 0x020fcc00078e0018 */
[----:B------:R-:W5:Y:S01]  /*1490*/  LDG.E.64 R24, desc[UR16][R24.64] ;  /* 0x0000001018187981 */ /* 0x000f62000c1e1b00 */
[----:B------:R-:W-:Y:S02]  /*14a0*/  ISETP.NE.AND P0, PT, R26, UR7, PT ;  /* 0x000000071a007c0c */ /* 0x000fe4000bf05270 */
[----:B------:R-:W-:Y:S01]  /*14b0*/  IADD3 R26, PT, PT, R5, 0x1, RZ ;  /* 0x00000001051a7810 */ /* 0x000fe20007ffe0ff */
[----:B--2---:R-:W-:-:S08]  /*14c0*/  DADD R20, R20, R22 ;  /* 0x0000000014147229 */ /* 0x004fd00000000016 */
[----:B------:R-:W-:-:S08]  /*14d0*/  DADD R18, R20, R18 ;  /* 0x0000000014127229 */ /* 0x000fd00000000012 */
[----:B---3--:R-:W-:-:S08]  /*14e0*/  DADD R16, R18, R16 ;  /* 0x0000000012107229 */ /* 0x008fd00000000010 */
[----:B----4-:R-:W-:Y:S01]  /*14f0*/  DFMA R16, R14, R6, R16 ;  /* 0x000000060e10722b */ /* 0x010fe20000000010 */
[----:B-----5:R-:W-:-:S07]  /*1500*/  IMAD.WIDE.U32 R18, R5, 0x8, R24 ;  /* 0x0000000805127825 */ /* 0x020fce00078e0018 */
[----:B------:R-:W-:-:S07]  /*1510*/  DMUL R16, R16, UR4 ;  /* 0x0000000410107c28 */ /* 0x000fce0008000000 */
[----:B------:R1:W-:Y:S01]  /*1520*/  STG.E.64 desc[UR16][R18.64+0x8], R16 ;  /* 0x0000081012007986 */ /* 0x0003e2000c101b10 */
[----:B------:R-:W-:Y:S01]  /*1530*/  IADD3 R5, PT, PT, R5, 0x2, RZ ;  /* 0x0000000205057810 */ /* 0x000fe20007ffe0ff */
[----:B------:R-:W-:Y:S06]  /*1540*/  @P0 BRA `(.L_x_10) ;  /* 0xfffffff800b00947 */ /* 0x000fec000383ffff */
.L_x_9:
[----:B------:R-:W-:-:S09]  /*1550*/  UISETP.NE.AND UP1, UPT, UR14, URZ, UPT ;  /* 0x000000ff0e00728c */ /* 0x000fd2000bf25270 */
[----:B------:R-:W-:Y:S05]  /*1560*/  BRA.U !UP1, `(.L_x_11) ;  /* 0x0000000109a87547 */ /* 0x000fea000b800000 */
[----:B0-----:R-:W2:Y:S04]  /*1570*/  LDG.E.64 R14, desc[UR16][R10.64+-0x8] ;  /* 0xfffff8100a0e7981 */ /* 0x001ea8000c1e1b00 */
[----:B-1----:R-:W3:Y:S04]  /*1580*/  LDG.E.64 R16, desc[UR16][R10.64+0x8] ;  /* 0x000008100a107981 */ /* 0x002ee8000c1e1b00 */
[----:B------:R-:W4:Y:S04]  /*1590*/  LDG.E.64 R28, desc[UR16][R10.64] ;  /* 0x000000100a1c7981 */ /* 0x000f28000c1e1b00 */
[----:B------:R-:W5:Y:S01]  /*15a0*/  LDG.E.64 R26, desc[UR16][R12.64] ;  /* 0x000000100c1a7981 */ /* 0x000f62000c1e1b00 */
[----:B--2---:R-:W-:-:S04]  /*15b0*/  IMAD.WIDE.U32 R18, R3, 0x8, R14 ;  /* 0x0000000803127825 */ /* 0x004fc800078e000e */
[C---:B---3--:R-:W-:Y:S02]  /*15c0*/  IMAD.WIDE.U32 R24, R3.reuse, 0x8, R16 ;  /* 0x0000000803187825 */ /* 0x048fe400078e0010 */
        /* <DEDUP_REMOVED lines=14> */
[----:B------:R-:W-:-:S06]  /*16b0*/  IMAD.WIDE.U32 R14, R5, 0x8, R14 ;  /* 0x00000008050e7825 */ /* 0x000fcc00078e000e */
[----:B------:R-:W5:Y:S01]  /*16c0*/  LDG.E.64 R14, desc[UR16][R14.64] ;  /* 0x000000100e0e7981 */ /* 0x000f62000c1e1b00 */
[----:B--2---:R-:W-:-:S03]  /*16d0*/  DADD R20, R16, R20 ;  /* 0x0000000010147229 */ /* 0x004fc60000000014 */
[----:B------:R-:W2:Y:S05]  /*16e0*/  LDG.E.64 R16, desc[UR16][R8.64] ;  /* 0x0000001008107981 */ /* 0x000eaa000c1e1b00 */
[----:B---3--:R-:W-:Y:S01]  /*16f0*/  DADD R22, R20, R22 ;  /* 0x0000000014167229 */ /* 0x008fe20000000016 */
[----:B------:R-:W-:-:S04]  /*1700*/  IMAD.WIDE R20, R5, 0x8, R18 ;  /* 0x0000000805147825 */ /* 0x000fc800078e0212 */
[C---:B------:R-:W-:Y:S02]  /*1710*/  IMAD.WIDE.U32 R18, R5.reuse, 0x8, R18 ;  /* 0x0000000805127825 */ /* 0x040fe400078e0012 */
[----:B------:R-:W3:Y:S02]  /*1720*/  LDG.E.64 R20, desc[UR16][R20.64+-0x8] ;  /* 0xfffff81014147981 */ /* 0x000ee4000c1e1b00 */
[----:B----4-:R-:W-:Y:S02]  /*1730*/  IMAD.WIDE.U32 R24, R5, 0x8, R24 ;  /* 0x0000000805187825 */ /* 0x010fe400078e0018 */
[----:B------:R-:W4:Y:S04]  /*1740*/  LDG.E.64 R18, desc[UR16][R18.64+0x8] ;  /* 0x0000081012127981 */ /* 0x000f28000c1e1b00 */
[----:B------:R-:W4:Y:S01]  /*1750*/  LDG.E.64 R24, desc[UR16][R24.64] ;  /* 0x0000001018187981 */ /* 0x000f22000c1e1b00 */
[----:B-----5:R-:W-:Y:S01]  /*1760*/  DADD R22, R22, R14 ;  /* 0x0000000016167229 */ /* 0x020fe2000000000e */
[----:B--2---:R-:W-:-:S06]  /*1770*/  IMAD.WIDE.U32 R16, R3, 0x8, R16 ;  /* 0x0000000803107825 */ /* 0x004fcc00078e0010 */
[----:B------:R-:W2:Y:S01]  /*1780*/  LDG.E.64 R16, desc[UR16][R16.64] ;  /* 0x0000001010107981 */ /* 0x000ea2000c1e1b00 */
[----:B---3--:R-:W-:-:S08]  /*1790*/  DADD R22, R22, R20 ;  /* 0x0000000016167229 */ /* 0x008fd00000000014 */
[----:B----4-:R-:W-:Y:S01]  /*17a0*/  DADD R22, R22, R18 ;  /* 0x0000000016167229 */ /* 0x010fe20000000012 */
[----:B------:R-:W-:Y:S01]  /*17b0*/  UMOV UR4, 0x55555555 ;  /* 0x5555555500047882 */ /* 0x000fe20000000000 */
[----:B------:R-:W-:-:S06]  /*17c0*/  UMOV UR5, 0x3fc55555 ;  /* 0x3fc5555500057882 */ /* 0x000fcc0000000000 */
[----:B------:R-:W-:-:S08]  /*17d0*/  DFMA R22, R24, R6, R22 ;  /* 0x000000061816722b */ /* 0x000fd00000000016 */
[----:B------:R-:W-:Y:S01]  /*17e0*/  DMUL R22, R22, UR4 ;  /* 0x0000000416167c28 */ /* 0x000fe20008000000 */
[----:B--2---:R-:W-:-:S06]  /*17f0*/  IMAD.WIDE.U32 R14, R5, 0x8, R16 ;  /* 0x00000008050e7825 */ /* 0x004fcc00078e0010 */
[----:B------:R2:W-:Y:S04]  /*1800*/  STG.E.64 desc[UR16][R14.64], R22 ;  /* 0x000000160e007986 */ /* 0x0005e8000c101b10 */
.L_x_11:
[----:B------:R-:W-:Y:S02]  /*1810*/  ISETP.NE.AND P0, PT, R4, UR9, PT ;  /* 0x0000000904007c0c */ /* 0x000fe4000bf05270 */
[----:B------:R-:W-:-:S11]  /*1820*/  MOV R3, R4 ;  /* 0x0000000400037202 */ /* 0x000fd60000000f00 */
[----:B------:R-:W-:Y:S05]  /*1830*/  @P0 BRA `(.L_x_12) ;  /* 0xfffffff400d80947 */ /* 0x000fea000383ffff */
[----:B------:R-:W-:Y:S05]  /*1840*/  @P1 BRA `(.L_x_13) ;  /* 0xfffffff400ac1947 */ /* 0x000fea000383ffff */
[----:B------:R-:W-:-:S04]  /*1850*/  IADD3 R0, PT, PT, R0, 0x1, RZ ;  /* 0x0000000100007810 */ /* 0x000fc80007ffe0ff */
[----:B------:R-:W-:-:S13]  /*1860*/  ISETP.NE.AND P0, PT, R0, UR6, PT ;  /* 0x0000000600007c0c */ /* 0x000fda000bf05270 */
[----:B------:R-:W-:Y:S05]  /*1870*/  @!P0 EXIT ;  /* 0x000000000000894d */ /* 0x000fea0003800000 */
[----:B------:R-:W-:Y:S05]  /*1880*/  BRA `(.L_x_14) ;  /* 0xffffffe8006c7947 */ /* 0x000fea000383ffff */
.L_x_1:
[----:B------:R-:W0:Y:S02]  /*1890*/  LDC R0, c[0x0][0x380] ;  /* 0x0000e000ff007b82 */ /* 0x000e240000000800 */
[----:B0-----:R-:W-:-:S13]  /*18a0*/  ISETP.GE.AND P0, PT, R0, 0x1, PT ;  /* 0x000000010000780c */ /* 0x001fda0003f06270 */
[----:B------:R-:W-:Y:S05]  /*18b0*/  @!P0 EXIT ;  /* 0x000000000000894d */ /* 0x000fea0003800000 */
[----:B------:R-:W0:Y:S02]  /*18c0*/  LDCU UR4, c[0x0][0x3a0] ;  /* 0x00007400ff0477ac */ /* 0x000e240008000800 */
[----:B0-----:R-:W-:-:S04]  /*18d0*/  UISETP.LT.AND UP0, UPT, UR4, 0x1, UPT ;  /* 0x000000010400788c */ /* 0x001fc8000bf01270 */
[----:B------:R-:W-:-:S03]  /*18e0*/  USEL UR5, UR4, 0x1, !UP0 ;  /* 0x0000000104057887 */ /* 0x000fc6000c000000 */
[----:B------:R-:W-:-:S09]  /*18f0*/  UMOV UR4, URZ ;  /* 0x000000ff00047c82 */ /* 0x000fd20008000000 */
.L_x_25:
[----:B------:R-:W-:Y:S01]  /*1900*/  HFMA2 R0, -RZ, RZ, 0, 0 ;  /* 0x00000000ff007431 */ /* 0x000fe200000001ff */
[----:B------:R-:W-:-:S04]  /*1910*/  UIADD3 UR4, UPT, UPT, UR4, 0x1, URZ ;  /* 0x0000000104047890 */ /* 0x000fc8000fffe0ff */
[----:B01----:R-:W-:-:S11]  /*1920*/  UISETP.NE.AND UP0, UPT, UR4, UR5, UPT ;  /* 0x000000050400728c */ /* 0x003fd6000bf05270 */
.L_x_24:
[----:B01----:R-:W0:Y:S01]  /*1930*/  LDC R11, c[0x0][0x380] ;  /* 0x0000e000ff0b7b82 */ /* 0x003e220000000800 */
[----:B------:R-:W-:-:S07]  /*1940*/  MOV R6, RZ ;  /* 0x000000ff00067202 */ /* 0x000fce0000000f00 */
[----:B------:R-:W1:Y:S08]  /*1950*/  LDC.64 R2, c[0x0][0x388] ;  /* 0x0000e200ff027b82 */ /* 0x000e700000000a00 */
[----:B------:R-:W2:Y:S01]  /*1960*/  LDC.64 R4, c[0x0][0x390] ;  /* 0x0000e400ff047b82 */ /* 0x000ea20000000a00 */
[----:B0-----:R-:W-:Y:S01]  /*1970*/  ISETP.GT.AND P0, PT, R11, RZ, PT ;  /* 0x000000ff0b00720c */ /* 0x001fe20003f04270 */
[----:B-1----:R-:W-:-:S04]  /*1980*/  IMAD.WIDE.U32 R2, R0, 0x8, R2 ;  /* 0x0000000800027825 */ /* 0x002fc800078e0002 */
[C---:B--2---:R-:W-:Y:S01]  /*1990*/  IMAD.WIDE.U32 R4, R0.reuse, 0x8, R4 ;  /* 0x0000000800047825 */ /* 0x044fe200078e0004 */
[----:B------:R-:W-:-:S04]  /*19a0*/  IADD3 R0, PT, PT, R0, 0x1, RZ ;  /* 0x0000000100007810 */ /* 0x000fc80007ffe0ff */
[----:B------:R-:W-:-:S03]  /*19b0*/  ISETP.NE.AND P1, PT, R0, R11, PT ;  /* 0x0000000b0000720c */ /* 0x000fc60003f25270 */
[----:B------:R-:W-:Y:S10]  /*19c0*/  @!P0 BRA `(.L_x_15) ;  /* 0x0000000400ec8947 */ /* 0x000ff40003800000 */
[----:B------:R-:W-:Y:S02]  /*19d0*/  IADD3 R7, PT, PT, -R6, R11, RZ ;  /* 0x0000000b06077210 */ /* 0x000fe40007ffe1ff */
[----:B------:R-:W-:Y:S02]  /*19e0*/  PLOP3.LUT P0, PT, PT, PT, PT, 0x80, 0x8 ;  /* 0x000000000008781c */ /* 0x000fe40003f0f070 */
[----:B------:R-:W-:-:S13]  /*19f0*/  ISETP.GT.AND P2, PT, R7, 0x3, PT ;  /* 0x000000030700780c */ /* 0x000fda0003f44270 */
[----:B------:R-:W-:Y:S05]  /*1a00*/  @!P2 BRA `(.L_x_16) ;  /* 0x000000040034a947 */ /* 0x000fea0003800000 */
[----:B------:R-:W0:Y:S01]  /*1a10*/  LDC R8, c[0x0][0x380] ;  /* 0x0000e000ff087b82 */ /* 0x000e220000000800 */
[----:B------:R-:W-:Y:S02]  /*1a20*/  PLOP3.LUT P0, PT, PT, PT, PT, 0x8, 0x80 ;  /* 0x000000000080781c */ /* 0x000fe40003f0e170 */
[C---:B------:R-:W-:Y:S02]  /*1a30*/  ISETP.NE.AND P2, PT, R11.reuse, 0x1, PT ;  /* 0x000000010b00780c */ /* 0x040fe40003f45270 */
[----:B------:R-:W-:-:S11]  /*1a40*/  IADD3 R7, PT, PT, R11, -0x3, RZ ;  /* 0xfffffffd0b077810 */ /* 0x000fd60007ffe0ff */
.L_x_18:
[----:B------:R-:W2:Y:S04]  /*1a50*/  LDG.E.64 R10, desc[UR16][R2.64] ;  /* 0x00000010020a7981 */ /* 0x000ea8000c1e1b00 */
[----:B-1----:R-:W3:Y:S01]  /*1a60*/  LDG.E.64 R12, desc[UR16][R4.64] ;  /* 0x00000010040c7981 */ /* 0x002ee2000c1e1b00 */
[----:B--2---:R-:W-:-:S06]  /*1a70*/  IMAD.WIDE.U32 R10, R6, 0x8, R10 ;  /* 0x00000008060a7825 */ /* 0x004fcc00078e000a */
[----:B------:R-:W2:Y:S01]  /*1a80*/  LDG.E.64 R10, desc[UR16][R10.64] ;  /* 0x000000100a0a7981 */ /* 0x000ea2000c1e1b00 */
[----:B0--3--:R-:W-:-:S06]  /*1a90*/  IMAD.WIDE.U32 R14, R6, 0x8, R12 ;  /* 0x00000008060e7825 */ /* 0x009fcc00078e000c */
[----:B------:R-:W3:Y:S04]  /*1aa0*/  LDG.E.64 R14, desc[UR16][R14.64] ;  /* 0x000000100e0e7981 */ /* 0x000ee8000c1e1b00 */
[----:B--2---:R-:W3:Y:S04]  /*1ab0*/  LDG.E.64 R12, desc[UR16][R10.64] ;  /* 0x000000100a0c7981 */ /* 0x004ee8000c1e1b00 */
[----:B---3--:R1:W-:Y:S04]  /*1ac0*/  STG.E.64 desc[UR16][R14.64], R12 ;  /* 0x0000000c0e007986 */ /* 0x0083e8000c101b10 */
[----:B------:R-:W2:Y:S04]  /*1ad0*/  @P2 LDG.E.64 R16, desc[UR16][R2.64] ;  /* 0x0000001002102981 */ /* 0x000ea8000c1e1b00 */
[----:B------:R-:W3:Y:S01]  /*1ae0*/  @P2 LDG.E.64 R18, desc[UR16][R4.64] ;  /* 0x0000001004122981 */ /* 0x000ee2000c1e1b00 */
[----:B--2---:R-:W-:-:S06]  /*1af0*/  @P2 IMAD.WIDE.U32 R16, R6, 0x8, R16 ;  /* 0x0000000806102825 */ /* 0x004fcc00078e0010 */
[----:B------:R-:W2:Y:S01]  /*1b00*/  @P2 LDG.E.64 R16, desc[UR16][R16.64] ;  /* 0x0000001010102981 */ /* 0x000ea2000c1e1b00 */
[----:B---3--:R-:W-:-:S06]  /*1b10*/  @P2 IMAD.WIDE.U32 R20, R6, 0x8, R18 ;  /* 0x0000000806142825 */ /* 0x008fcc00078e0012 */
[----:B------:R-:W3:Y:S04]  /*1b20*/  @P2 LDG.E.64 R20, desc[UR16][R20.64] ;  /* 0x0000001014142981 */ /* 0x000ee8000c1e1b00 */
[----:B--2---:R-:W3:Y:S01]  /*1b30*/  @P2 LDG.E.64 R18, desc[UR16][R16.64+0x8] ;  /* 0x0000081010122981 */ /* 0x004ee2000c1e1b00 */
[----:B------:R-:W-:-:S03]  /*1b40*/  IADD3 R9, PT, PT, R6, 0x1, RZ ;  /* 0x0000000106097810 */ /* 0x000fc60007ffe0ff */
[----:B---3--:R2:W-:Y:S04]  /*1b50*/  @P2 STG.E.64 desc[UR16][R20.64+0x8], R18 ;  /* 0x0000081214002986 */ /* 0x0085e8000c101b10 */
[----:B------:R-:W3:Y:S04]  /*1b60*/  LDG.E.64 R22, desc[UR16][R2.64] ;  /* 0x0000001002167981 */ /* 0x000ee8000c1e1b00 */
[----:B------:R-:W1:Y:S01]  /*1b70*/  LDG.E.64 R10, desc[UR16][R4.64] ;  /* 0x00000010040a7981 */ /* 0x000e62000c1e1b00 */
[----:B---3--:R-:W-:-:S06]  /*1b80*/  IMAD.WIDE.U32 R22, R9, 0x8, R22 ;  /* 0x0000000809167825 */ /* 0x008fcc00078e0016 */
[----:B------:R-:W3:Y:S01]  /*1b90*/  LDG.E.64 R22, desc[UR16][R22.64] ;  /* 0x0000001016167981 */ /* 0x000ee2000c1e1b00 */
[----:B-1----:R-:W-:-:S06]  /*1ba0*/  IMAD.WIDE.U32 R14, R9, 0x8, R10 ;  /* 0x00000008090e7825 */ /* 0x002fcc00078e000a */
[----:B------:R-:W4:Y:S01]  /*1bb0*/  LDG.E.64 R14, desc[UR16][R14.64] ;  /* 0x000000100e0e7981 */ /* 0x000f22000c1e1b00 */
[----:B0-----:R-:W-:-:S04]  /*1bc0*/  MOV R11, R8 ;  /* 0x00000008000b7202 */ /* 0x001fc80000000f00 */
[----:B------:R-:W-:Y:S01]  /*1bd0*/  ISETP.NE.AND P2, PT, R11, 0x1, PT ;  /* 0x000000010b00780c */ /* 0x000fe20003f45270 */
[----:B---3--:R-:W4:Y:S04]  /*1be0*/  LDG.E.64 R12, desc[UR16][R22.64] ;  /* 0x00000010160c7981 */ /* 0x008f28000c1e1b00 */
[----:B----4-:R0:W-:Y:S08]  /*1bf0*/  STG.E.64 desc[UR16][R14.64], R12 ;  /* 0x0000000c0e007986 */ /* 0x0101f0000c101b10 */
[----:B------:R-:W3:Y:S04]  /*1c00*/  @P2 LDG.E.64 R16, desc[UR16][R2.64] ;  /* 0x0000001002102981 */ /* 0x000ee8000c1e1b00 */
[----:B--2---:R-:W2:Y:S01]  /*1c10*/  @P2 LDG.E.64 R18, desc[UR16][R4.64] ;  /* 0x0000001004122981 */ /* 0x004ea2000c1e1b00 */
[----:B---3--:R-:W-:-:S06]  /*1c20*/  @P2 IMAD.WIDE.U32 R16, R9, 0x8, R16 ;  /* 0x0000000809102825 */ /* 0x008fcc00078e0010 */
[----:B------:R-:W3:Y:S01]  /*1c30*/  @P2 LDG.E.64 R16, desc[UR16][R16.64] ;  /* 0x0000001010102981 */ /* 0x000ee2000c1e1b00 */
[----:B--2---:R-:W-:-:S06]  /*1c40*/  @P2 IMAD.WIDE.U32 R20, R9, 0x8, R18 ;  /* 0x0000000809142825 */ /* 0x004fcc00078e0012 */
[----:B------:R-:W2:Y:S04]  /*1c50*/  @P2 LDG.E.64 R20, desc[UR16][R20.64] ;  /* 0x0000001014142981 */ /* 0x000ea8000c1e1b00 */
[----:B---3--:R-:W2:Y:S01]  /*1c60*/  @P2 LDG.E.64 R18, desc[UR16][R16.64+0x8] ;  /* 0x0000081010122981 */ /* 0x008ea2000c1e1b00 */
[----:B------:R-:W-:-:S03]  /*1c70*/  IADD3 R9, PT, PT, R6, 0x2, RZ ;  /* 0x0000000206097810 */ /* 0x000fc60007ffe0ff */
[----:B--2---:R1:W-:Y:S04]  /*1c80*/  @P2 STG.E.64 desc[UR16][R20.64+0x8], R18 ;  /* 0x0000081214002986 */ /* 0x0043e8000c101b10 */
[----:B------:R-:W2:Y:S04]  /*1c90*/  LDG.E.64 R22, desc[UR16][R2.64] ;  /* 0x0000001002167981 */ /* 0x000ea8000c1e1b00 */
[----:B0-----:R-:W3:Y:S01]  /*1ca0*/  LDG.E.64 R12, desc[UR16][R4.64] ;  /* 0x00000010040c7981 */ /* 0x001ee2000c1e1b00 */
[----:B--2---:R-:W-:-:S06]  /*1cb0*/  IMAD.WIDE.U32 R22, R9, 0x8, R22 ;  /* 0x0000000809167825 */ /* 0x004fcc00078e0016 */
[----:B------:R-:W2:Y:S01]  /*1cc0*/  LDG.E.64 R22, desc[UR16][R22.64] ;  /* 0x0000001016167981 */ /* 0x000ea2000c1e1b00 */
[----:B---3--:R-:W-:-:S06]  /*1cd0*/  IMAD.WIDE.U32 R14, R9, 0x8, R12 ;  /* 0x00000008090e7825 */ /* 0x008fcc00078e000c */
[----:B------:R-:W3:Y:S04]  /*1ce0*/  LDG.E.64 R14, desc[UR16][R14.64] ;  /* 0x000000100e0e7981 */ /* 0x000ee8000c1e1b00 */
[----:B--2---:R-:W3:Y:S04]  /*1cf0*/  LDG.E.64 R12, desc[UR16][R22.64] ;  /* 0x00000010160c7981 */ /* 0x004ee8000c1e1b00 */
[----:B---3--:R0:W-:Y:S04]  /*1d00*/  STG.E.64 desc[UR16][R14.64], R12 ;  /* 0x0000000c0e007986 */ /* 0x0081e8000c101b10 */
[----:B------:R-:W2:Y:S04]  /*1d10*/  @P2 LDG.E.64 R16, desc[UR16][R2.64] ;  /* 0x0000001002102981 */ /* 0x000ea8000c1e1b00 */
[----:B-1----:R-:W3:Y:S01]  /*1d20*/  @P2 LDG.E.64 R18, desc[UR16][R4.64] ;  /* 0x0000001004122981 */ /* 0x002ee2000c1e1b00 */
[----:B--2---:R-:W-:-:S06]  /*1d30*/  @P2 IMAD.WIDE.U32 R16, R9, 0x8, R16 ;  /* 0x0000000809102825 */ /* 0x004fcc00078e0010 */
[----:B------:R-:W2:Y:S01]  /*1d40*/  @P2 LDG.E.64 R16, desc[UR16][R16.64] ;  /* 0x0000001010102981 */ /* 0x000ea2000c1e1b00 */
[----:B---3--:R-:W-:-:S06]  /*1d50*/  @P2 IMAD.WIDE.U32 R20, R9, 0x8, R18 ;  /* 0x0000000809142825 */ /* 0x008fcc00078e0012 */
[----:B------:R-:W3:Y:S04]  /*1d60*/  @P2 LDG.E.64 R20, desc[UR16][R20.64] ;  /* 0x0000001014142981 */ /* 0x000ee8000c1e1b00 */
[----:B--2---:R-:W3:Y:S01]  /*1d70*/  @P2 LDG.E.64 R18, desc[UR16][R16.64+0x8] ;  /* 0x0000081010122981 */ /* 0x004ee2000c1e1b00 */
[----:B------:R-:W-:-:S03]  /*1d80*/  IADD3 R9, PT, PT, R6, 0x3, RZ ;  /* 0x0000000306097810 */ /* 0x000fc60007ffe0ff */
[----:B---3--:R1:W-:Y:S04]  /*1d90*/  @P2 STG.E.64 desc[UR16][R20.64+0x8], R18 ;  /* 0x0000081214002986 */ /* 0x0083e8000c101b10 */
[----:B------:R-:W2:Y:S04]  /*1da0*/  LDG.E.64 R24, desc[UR16][R2.64] ;  /* 0x0000001002187981 */ /* 0x000ea8000c1e1b00 */
[----:B0-----:R-:W3:Y:S01]  /*1db0*/  LDG.E.64 R12, desc[UR16][R4.64] ;  /* 0x00000010040c7981 */ /* 0x001ee2000c1e1b00 */
[----:B--2---:R-:W-:-:S06]  /*1dc0*/  IMAD.WIDE.U32 R24, R9, 0x8, R24 ;  /* 0x0000000809187825 */ /* 0x004fcc00078e0018 */
[----:B------:R-:W2:Y:S01]  /*1dd0*/  LDG.E.64 R24, desc[UR16][R24.64] ;  /* 0x0000001018187981 */ /* 0x000ea2000c1e1b00 */
[----:B---3--:R-:W-:-:S06]  /*1de0*/  IMAD.WIDE.U32 R14, R9, 0x8, R12 ;  /* 0x00000008090e7825 */ /* 0x008fcc00078e000c */
[----:B------:R-:W3:Y:S04]  /*1df0*/  LDG.E.64 R14, desc[UR16][R14.64] ;  /* 0x000000100e0e7981 */ /* 0x000ee8000c1e1b00 */
[----:B--2---:R-:W3:Y:S01]  /*1e00*/  LDG.E.64 R12, desc[UR16][R24.64] ;  /* 0x00000010180c7981 */ /* 0x004ee2000c1e1b00 */
[----:B------:R-:W-:-:S04]  /*1e10*/  IADD3 R6, PT, PT, R6, 0x4, RZ ;  /* 0x0000000406067810 */ /* 0x000fc80007ffe0ff */
[----:B------:R-:W-:Y:S01]  /*1e20*/  ISETP.GE.AND P3, PT, R6, R7, PT ;  /* 0x000000070600720c */ /* 0x000fe20003f66270 */
[----:B---3--:R1:W-:Y:S01]  /*1e30*/  STG.E.64 desc[UR16][R14.64], R12 ;  /* 0x0000000c0e007986 */ /* 0x0083e2000c101b10 */
[----:B------:R-:W-:Y:S11]  /*1e40*/  @!P2 BRA `(.L_x_17) ;  /* 0x000000000020a947 */ /* 0x000ff60003800000 */
[----:B-1----:R-:W2:Y:S04]  /*1e50*/  LDG.E.64 R12, desc[UR16][R2.64] ;  /* 0x00000010020c7981 */ /* 0x002ea8000c1e1b00 */
[----:B------:R-:W3:Y:S01]  /*1e60*/  LDG.E.64 R14, desc[UR16][R4.64] ;  /* 0x00000010040e7981 */ /* 0x000ee2000c1e1b00 */
[----:B--2---:R-:W-:-:S06]  /*1e70*/  IMAD.WIDE.U32 R12, R9, 0x8, R12 ;  /* 0x00000008090c7825 */ /* 0x004fcc00078e000c */
[----:B------:R-:W2:Y:S01]  /*1e80*/  LDG.E.64 R12, desc[UR16][R12.64] ;  /* 0x000000100c0c7981 */ /* 0x000ea2000c1e1b00 */
[----:B---3--:R-:W-:-:S06]  /*1e90*/  IMAD.WIDE.U32 R16, R9, 0x8, R14 ;  /* 0x0000000809107825 */ /* 0x008fcc00078e000e */
[----:B------:R-:W3:Y:S04]  /*1ea0*/  LDG.E.64 R16, desc[UR16][R16.64] ;  /* 0x0000001010107981 */ /* 0x000ee8000c1e1b00 */
[----:B--2---:R-:W3:Y:S04]  /*1eb0*/  LDG.E.64 R14, desc[UR16][R12.64+0x8] ;  /* 0x000008100c0e7981 */ /* 0x004ee8000c1e1b00 */
[----:B---3--:R0:W-:Y:S02]  /*1ec0*/  STG.E.64 desc[UR16][R16.64+0x8], R14 ;  /* 0x0000080e10007986 */ /* 0x0081e4000c101b10 */
.L_x_17:
[----:B------:R-:W-:Y:S05]  /*1ed0*/  @!P3 BRA `(.L_x_18) ;  /* 0xfffffff800dcb947 */ /* 0x000fea000383ffff */
.L_x_16:
[----:B------:R-:W-:-:S04]  /*1ee0*/  IADD3 R7, PT, PT, -R6, R11, RZ ;  /* 0x0000000b06077210 */ /* 0x000fc80007ffe1ff */
[----:B------:R-:W-:-:S13]  /*1ef0*/  ISETP.GT.AND P2, PT, R7, 0x1, PT ;  /* 0x000000010700780c */ /* 0x000fda0003f44270 */
[----:B------:R-:W-:Y:S05]  /*1f00*/  @!P2 BRA `(.L_x_19) ;  /* 0x000000000094a947 */ /* 0x000fea0003800000 */
[----:B------:R-:W2:Y:S04]  /*1f10*/  LDG.E.64 R8, desc[UR16][R2.64] ;  /* 0x0000001002087981 */ /* 0x000ea8000c1e1b00 */
[----:B-1----:R-:W0:Y:S01]  /*1f20*/  LDG.E.64 R12, desc[UR16][R4.64] ;  /* 0x00000010040c7981 */ /* 0x002e22000c1e1b00 */
[----:B--2---:R-:W-:-:S06]  /*1f30*/  IMAD.WIDE.U32 R8, R6, 0x8, R8 ;  /* 0x0000000806087825 */ /* 0x004fcc00078e0008 */
[----:B------:R-:W2:Y:S01]  /*1f40*/  LDG.E.64 R8, desc[UR16][R8.64] ;  /* 0x0000001008087981 */ /* 0x000ea2000c1e1b00 */
[----:B0-----:R-:W-:-:S06]  /*1f50*/  IMAD.WIDE.U32 R14, R6, 0x8, R12 ;  /* 0x00000008060e7825 */ /* 0x001fcc00078e000c */
[----:B------:R-:W3:Y:S01]  /*1f60*/  LDG.E.64 R14, desc[UR16][R14.64] ;  /* 0x000000100e0e7981 */ /* 0x000ee2000c1e1b00 */
[----:B------:R-:W-:-:S03]  /*1f70*/  ISETP.NE.AND P2, PT, R11, 0x1, PT ;  /* 0x000000010b00780c */ /* 0x000fc60003f45270 */
[----:B--2---:R-:W3:Y:S04]  /*1f80*/  LDG.E.64 R12, desc[UR16][R8.64] ;  /* 0x00000010080c7981 */ /* 0x004ee8000c1e1b00 */
[----:B---3--:R0:W-:Y:S06]  /*1f90*/  STG.E.64 desc[UR16][R14.64], R12 ;  /* 0x0000000c0e007986 */ /* 0x0081ec000c101b10 */
        /* <DEDUP_REMOVED lines=16> */
[----:B------:R-:W-:-:S03]  /*20a0*/  PLOP3.LUT P0, PT, PT, PT, PT, 0x8, 0x80 ;  /* 0x000000000080781c */ /* 0x000fc60003f0e170 */
[----:B---3--:R1:W-:Y:S01]  /*20b0*/  STG.E.64 desc[UR16][R14.64], R12 ;  /* 0x0000000c0e007986 */ /* 0x0083e2000c101b10 */
[----:B------:R-:W-:Y:S09]  /*20c0*/  @!P2 BRA `(.L_x_20) ;  /* 0x000000000020a947 */ /* 0x000ff20003800000 */
[----:B------:R-:W2:Y:S04]  /*20d0*/  LDG.E.64 R8, desc[UR16][R2.64] ;  /* 0x0000001002087981 */ /* 0x000ea8000c1e1b00 */
[----:B-1----:R-:W3:Y:S01]  /*20e0*/  LDG.E.64 R12, desc[UR16][R4.64] ;  /* 0x00000010040c7981 */ /* 0x002ee2000c1e1b00 */
[----:B--2---:R-:W-:-:S06]  /*20f0*/  IMAD.WIDE.U32 R8, R6, 0x8, R8 ;  /* 0x0000000806087825 */ /* 0x004fcc00078e0008 */
[----:B------:R-:W2:Y:S01]  /*2100*/  LDG.E.64 R8, desc[UR16][R8.64] ;  /* 0x0000001008087981 */ /* 0x000ea2000c1e1b00 */
[----:B---3--:R-:W-:-:S06]  /*2110*/  IMAD.WIDE.U32 R14, R6, 0x8, R12 ;  /* 0x00000008060e7825 */ /* 0x008fcc00078e000c */
[----:B------:R-:W3:Y:S04]  /*2120*/  LDG.E.64 R14, desc[UR16][R14.64] ;  /* 0x000000100e0e7981 */ /* 0x000ee8000c1e1b00 */
[----:B--2---:R-:W3:Y:S04]  /*2130*/  LDG.E.64 R12, desc[UR16][R8.64+0x8] ;  /* 0x00000810080c7981 */ /* 0x004ee8000c1e1b00 */
[----:B---3--:R0:W-:Y:S02]  /*2140*/  STG.E.64 desc[UR16][R14.64+0x8], R12 ;  /* 0x0000080c0e007986 */ /* 0x0081e4000c101b10 */
.L_x_20:
[----:B------:R-:W-:-:S07]  /*2150*/  IADD3 R6, PT, PT, R6, 0x1, RZ ;  /* 0x0000000106067810 */ /* 0x000fce0007ffe0ff */
.L_x_19:
[----:B------:R-:W-:-:S13]  /*2160*/  ISETP.NE.OR P0, PT, R6, R11, P0 ;  /* 0x0000000b0600720c */ /* 0x000fda0000705670 */
[----:B------:R-:W-:Y:S05]  /*2170*/  @!P0 BRA `(.L_x_21) ;  /* 0x0000000000588947 */ /* 0x000fea0003800000 */
.L_x_15:
[----:B------:R-:W-:Y:S01]  /*2180*/  ISETP.NE.AND P2, PT, R11, 0x1, PT ;  /* 0x000000010b00780c */ /* 0x000fe20003f45270 */
[----:B------:R-:W2:-:S12]  /*2190*/  LDCU UR6, c[0x0][0x380] ;  /* 0x00007000ff0677ac */ /* 0x000e980008000800 */
.L_x_23:
[----:B------:R-:W3:Y:S04]  /*21a0*/  LDG.E.64 R8, desc[UR16][R2.64] ;  /* 0x0000001002087981 */ /* 0x000ee8000c1e1b00 */
[----:B01----:R-:W0:Y:S01]  /*21b0*/  LDG.E.64 R10, desc[UR16][R4.64] ;  /* 0x00000010040a7981 */ /* 0x003e22000c1e1b00 */
[----:B---3--:R-:W-:-:S06]  /*21c0*/  IMAD.WIDE.U32 R8, R6, 0x8, R8 ;  /* 0x0000000806087825 */ /* 0x008fcc00078e0008 */
[----:B------:R-:W3:Y:S01]  /*21d0*/  LDG.E.64 R8, desc[UR16][R8.64] ;  /* 0x0000001008087981 */ /* 0x000ee2000c1e1b00 */
[----:B01----:R-:W-:-:S06]  /*21e0*/  IMAD.WIDE.U32 R12, R6, 0x8, R10 ;  /* 0x00000008060c7825 */ /* 0x003fcc00078e000a */
[----:B------:R-:W4:Y:S04]  /*21f0*/  LDG.E.64 R12, desc[UR16][R12.64] ;  /* 0x000000100c0c7981 */ /* 0x000f28000c1e1b00 */
[----:B---3--:R-:W4:Y:S04]  /*2200*/  LDG.E.64 R10, desc[UR16][R8.64] ;  /* 0x00000010080a7981 */ /* 0x008f28000c1e1b00 */
[----:B----4-:R0:W-:Y:S01]  /*2210*/  STG.E.64 desc[UR16][R12.64], R10 ;  /* 0x0000000a0c007986 */ /* 0x0101e2000c101b10 */
[----:B------:R-:W-:Y:S05]  /*2220*/  @!P2 BRA `(.L_x_22) ;  /* 0x000000000020a947 */ /* 0x000fea0003800000 */
[----:B------:R-:W3:Y:S04]  /*2230*/  LDG.E.64 R8, desc[UR16][R2.64] ;  /* 0x0000001002087981 */ /* 0x000ee8000c1e1b00 */
[----:B0-----:R-:W4:Y:S01]  /*2240*/  LDG.E.64 R10, desc[UR16][R4.64] ;  /* 0x00000010040a7981 */ /* 0x001f22000c1e1b00 */
[----:B---3--:R-:W-:-:S06]  /*2250*/  IMAD.WIDE.U32 R8, R6, 0x8, R8 ;  /* 0x0000000806087825 */ /* 0x008fcc00078e0008 */
[----:B------:R-:W3:Y:S01]  /*2260*/  LDG.E.64 R8, desc[UR16][R8.64] ;  /* 0x0000001008087981 */ /* 0x000ee2000c1e1b00 */
[----:B----4-:R-:W-:-:S06]  /*2270*/  IMAD.WIDE.U32 R12, R6, 0x8, R10 ;  /* 0x00000008060c7825 */ /* 0x010fcc00078e000a */
[----:B------:R-:W4:Y:S04]  /*2280*/  LDG.E.64 R12, desc[UR16][R12.64] ;  /* 0x000000100c0c7981 */ /* 0x000f28000c1e1b00 */
[----:B---3--:R-:W4:Y:S04]  /*2290*/  LDG.E.64 R10, desc[UR16][R8.64+0x8] ;  /* 0x00000810080a7981 */ /* 0x008f28000c1e1b00 */
[----:B----4-:R1:W-:Y:S02]  /*22a0*/  STG.E.64 desc[UR16][R12.64+0x8], R10 ;  /* 0x0000080a0c007986 */ /* 0x0103e4000c101b10 */
.L_x_22:
[----:B------:R-:W-:-:S04]  /*22b0*/  IADD3 R6, PT, PT, R6, 0x1, RZ ;  /* 0x0000000106067810 */ /* 0x000fc80007ffe0ff */
[----:B--2---:R-:W-:-:S13]  /*22c0*/  ISETP.NE.AND P0, PT, R6, UR6, PT ;  /* 0x0000000606007c0c */ /* 0x004fda000bf05270 */
[----:B------:R-:W-:Y:S05]  /*22d0*/  @P0 BRA `(.L_x_23) ;  /* 0xfffffffc00b00947 */ /* 0x000fea000383ffff */
.L_x_21:
[----:B------:R-:W-:Y:S05]  /*22e0*/  @P1 BRA `(.L_x_24) ;  /* 0xfffffff400901947 */ /* 0x000fea000383ffff */
[----:B------:R-:W-:Y:S05]  /*22f0*/  BRA.U UP0, `(.L_x_25) ;  /* 0xfffffff500807547 */ /* 0x000fea000b83ffff */
[----:B------:R-:W-:Y:S05]  /*2300*/  EXIT ;  /* 0x000000000000794d */ /* 0x000fea0003800000 */
        .weak           $__internal_0_$__cuda_sm20_dblrcp_rn_slowpath_v3
        .type           $__internal_0_$__cuda_sm20_dblrcp_rn_slowpath_v3,@function
        .size           $__internal_0_$__cuda_sm20_dblrcp_rn_slowpath_v3,(.L_x_30 - $__internal_0_$__cuda_sm20_dblrcp_rn_slowpath_v3)
$__internal_0_$__cuda_sm20_dblrcp_rn_slowpath_v3:
[----:B------:R-:W-:-:S14]  /*2310*/  DSETP.GTU.AND P0, PT, |R2|, +INF , PT ;  /* 0x7ff000000200742a */ /* 0x000fdc0003f0c200 */
[----:B------:R-:W-:Y:S05]  /*2320*/  @P0 BRA `(.L_x_26) ;  /* 0x00000000007c0947 */ /* 0x000fea0003800000 */
[----:B------:R-:W-:-:S04]  /*2330*/  LOP3.LUT R7, R3, 0x7fffffff, RZ, 0xc0, !PT ;  /* 0x7fffffff03077812 */ /* 0x000fc800078ec0ff */
[----:B------:R-:W-:-:S04]  /*2340*/  IADD3 R4, PT, PT, R7, -0x1, RZ ;  /* 0xffffffff07047810 */ /* 0x000fc80007ffe0ff */
[----:B------:R-:W-:-:S13]  /*2350*/  ISETP.GE.U32.AND P0, PT, R4, 0x7fefffff, PT ;  /* 0x7fefffff0400780c */ /* 0x000fda0003f06070 */
[----:B------:R-:W-:Y:S02]  /*2360*/  @P0 LOP3.LUT R5, R3, 0x7ff00000, RZ, 0x3c, !PT ;  /* 0x7ff0000003050812 */ /* 0x000fe400078e3cff */
[----:B------:R-:W-:Y:S01]  /*2370*/  @P0 MOV R4, RZ ;  /* 0x000000ff00040202 */ /* 0x000fe20000000f00 */
[----:B------:R-:W-:Y:S06]  /*2380*/  @P0 BRA `(.L_x_27) ;  /* 0x00000000006c0947 */ /* 0x000fec0003800000 */
[----:B------:R-:W-:-:S13]  /*2390*/  ISETP.GE.U32.AND P0, PT, R7, 0x1000001, PT ;  /* 0x010000010700780c */ /* 0x000fda0003f06070 */
[----:B------:R-:W-:Y:S05]  /*23a0*/  @!P0 BRA `(.L_x_28) ;  /* 0x0000000000348947 */ /* 0x000fea0003800000 */
[----:B------:R-:W-:Y:S02]  /*23b0*/  IADD3 R5, PT, PT, R3, -0x3fe00000, RZ ;  /* 0xc020000003057810 */ /* 0x000fe40007ffe0ff */
[----:B------:R-:W-:Y:S02]  /*23c0*/  MOV R4, R2 ;  /* 0x0000000200047202 */ /* 0x000fe40000000f00 */
[----:B------:R-:W0:Y:S04]  /*23d0*/  MUFU.RCP64H R7, R5 ;  /* 0x0000000500077308 */ /* 0x000e280000001800 */
[----:B0-----:R-:W-:-:S08]  /*23e0*/  DFMA R8, -R4, R6, 1 ;  /* 0x3ff000000408742b */ /* 0x001fd00000000106 */
[----:B------:R-:W-:-:S08]  /*23f0*/  DFMA R8, R8, R8, R8 ;  /* 0x000000080808722b */ /* 0x000fd00000000008 */
[----:B------:R-:W-:-:S08]  /*2400*/  DFMA R8, R6, R8, R6 ;  /* 0x000000080608722b */ /* 0x000fd00000000006 */
[----:B------:R-:W-:-:S08]  /*2410*/  DFMA R6, -R4, R8, 1 ;  /* 0x3ff000000406742b */ /* 0x000fd00000000108 */
[----:B------:R-:W-:-:S08]  /*2420*/  DFMA R6, R8, R6, R8 ;  /* 0x000000060806722b */ /* 0x000fd00000000008 */
[----:B------:R-:W-:-:S08]  /*2430*/  DMUL R6, R6, 2.2250738585072013831e-308 ;  /* 0x0010000006067828 */ /* 0x000fd00000000000 */
[----:B------:R-:W-:-:S08]  /*2440*/  DFMA R2, -R2, R6, 1 ;  /* 0x3ff000000202742b */ /* 0x000fd00000000106 */
[----:B------:R-:W-:-:S08]  /*2450*/  DFMA R2, R2, R2, R2 ;  /* 0x000000020202722b */ /* 0x000fd00000000002 */
[----:B------:R-:W-:Y:S01]  /*2460*/  DFMA R4, R6, R2, R6 ;  /* 0x000000020604722b */ /* 0x000fe20000000006 */
[----:B------:R-:W-:Y:S10]  /*2470*/  BRA `(.L_x_27) ;  /* 0x0000000000307947 */ /* 0x000ff40003800000 */
.L_x_28:
[----:B------:R-:W-:Y:S01]  /*2480*/  DMUL R2, R2, 8.11296384146066816958e+31 ;  /* 0x4690000002027828 */ /* 0x000fe20000000000 */
[----:B------:R-:W-:-:S05]  /*2490*/  MOV R4, R6 ;  /* 0x0000000600047202 */ /* 0x000fca0000000f00 */
[----:B------:R-:W0:Y:S02]  /*24a0*/  MUFU.RCP64H R5, R3 ;  /* 0x0000000300057308 */ /* 0x000e240000001800 */
[----:B0-----:R-:W-:-:S08]  /*24b0*/  DFMA R6, -R2, R4, 1 ;  /* 0x3ff000000206742b */ /* 0x001fd00000000104 */
[----:B------:R-:W-:-:S08]  /*24c0*/  DFMA R6, R6, R6, R6 ;  /* 0x000000060606722b */ /* 0x000fd00000000006 */
[----:B------:R-:W-:-:S08]  /*24d0*/  DFMA R6, R4, R6, R4 ;  /* 0x000000060406722b */ /* 0x000fd00000000004 */
[----:B------:R-:W-:-:S08]  /*24e0*/  DFMA R4, -R2, R6, 1 ;  /* 0x3ff000000204742b */ /* 0x000fd00000000106 */
[----:B------:R-:W-:-:S08]  /*24f0*/  DFMA R4, R6, R4, R6 ;  /* 0x000000040604722b */ /* 0x000fd00000000006 */
[----:B------:R-:W-:Y:S01]  /*2500*/  DMUL R4, R4, 8.11296384146066816958e+31 ;  /* 0x4690000004047828 */ /* 0x000fe20000000000 */
[----:B------:R-:W-:Y:S10]  /*2510*/  BRA `(.L_x_27) ;  /* 0x0000000000087947 */ /* 0x000ff40003800000 */
.L_x_26:
[----:B------:R-:W-:Y:S02]  /*2520*/  LOP3.LUT R5, R3, 0x80000, RZ, 0xfc, !PT ;  /* 0x0008000003057812 */ /* 0x000fe400078efcff */
[----:B------:R-:W-:-:S07]  /*2530*/  MOV R4, R2 ;  /* 0x0000000200047202 */ /* 0x000fce0000000f00 */
.L_x_27:
[----:B------:R-:W-:Y:S02]  /*2540*/  MOV R2, R0 ;  /* 0x0000000000027202 */ /* 0x000fe40000000f00 */
[----:B------:R-:W-:Y:S02]  /*2550*/  MOV R3, 0x0 ;  /* 0x0000000000037802 */ /* 0x000fe40000000f00 */
[----:B------:R-:W-:Y:S02]  /*2560*/  MOV R6, R4 ;  /* 0x0000000400067202 */ /* 0x000fe40000000f00 */
[----:B------:R-:W-:Y:S01]  /*2570*/  MOV R7, R5 ;  /* 0x0000000500077202 */ /* 0x000fe20000000f00 */
[----:B------:R-:W-:Y:S06]  /*2580*/  RET.REL.NODEC R2 `(_Z13jacobi_serialiPPPdS1_S1_i) ;  /* 0xffffffd8029c7950 */ /* 0x000fec0003c3ffff */
.L_x_29:
[----:B------:R-:W-:-:S00]  /*2590*/  BRA `(.L_x_29) ;  /* 0xfffffffc00fc7947 */ /* 0x000fc0000383ffff */
[----:B------:R-:W-:-:S00]  /*25a0*/  NOP ;  /* 0x0000000000007918 */ /* 0x000fc00000000000 */
        /* <DEDUP_REMOVED lines=13> */
.L_x_30:


//--------------------- .nv.shared.reserved.0     --------------------------
	.section	.nv.shared.reserved.0,"aw",@nobits
	.weak		__nv_reservedSMEM_offset_0_alias
	.size		__nv_reservedSMEM_offset_0_alias, 0, 64
	.other		__nv_reservedSMEM_offset_0_alias,@"STO_CUDA_RESERVED_SHARED STV_DEFAULT"
__nv_reservedSMEM_offset_0_alias:
	.zero		0
	.zero		64


//--------------------- .nv.constant0._Z13jacobi_serialiPPPdS1_S1_i --------------------------
	.section	.nv.constant0._Z13jacobi_serialiPPPdS1_S1_i,"a",@progbits
	.sectionflags	@""
	.align	4
.nv.constant0._Z13jacobi_serialiPPPdS1_S1_i:
	.zero		932


//--------------------- SYMBOLS --------------------------

	.type		.nv.reservedSmem.offset0,@object
	.size		.nv.reservedSmem.offset0,0x4
